//
// Generated by NVIDIA NVVM Compiler
//
// Compiler Build ID: CL-36424714
// Cuda compilation tools, release 13.0, V13.0.88
// Based on NVVM 20.0.0
//

.version 9.0
.target sm_100
.address_size 64

	// .globl	_ZN3cub18CUB_300001_SM_10006detail11EmptyKernelIvEEvv
.global .align 1 .b8 _ZN40_INTERNAL_7fef9451_4_k_cu_5fe46288_151744cuda3std3__45__cpo5beginE[1];
.global .align 1 .b8 _ZN40_INTERNAL_7fef9451_4_k_cu_5fe46288_151744cuda3std3__45__cpo3endE[1];
.global .align 1 .b8 _ZN40_INTERNAL_7fef9451_4_k_cu_5fe46288_151744cuda3std3__45__cpo6cbeginE[1];
.global .align 1 .b8 _ZN40_INTERNAL_7fef9451_4_k_cu_5fe46288_151744cuda3std3__45__cpo4cendE[1];
.global .align 1 .b8 _ZN40_INTERNAL_7fef9451_4_k_cu_5fe46288_151744cuda3std3__45__cpo6rbeginE[1];
.global .align 1 .b8 _ZN40_INTERNAL_7fef9451_4_k_cu_5fe46288_151744cuda3std3__45__cpo4rendE[1];
.global .align 1 .b8 _ZN40_INTERNAL_7fef9451_4_k_cu_5fe46288_151744cuda3std3__45__cpo7crbeginE[1];
.global .align 1 .b8 _ZN40_INTERNAL_7fef9451_4_k_cu_5fe46288_151744cuda3std3__45__cpo5crendE[1];
.global .align 1 .b8 _ZN40_INTERNAL_7fef9451_4_k_cu_5fe46288_151744cuda3std3__442_GLOBAL__N__7fef9451_4_k_cu_5fe46288_151746ignoreE[1];
.global .align 1 .b8 _ZN40_INTERNAL_7fef9451_4_k_cu_5fe46288_151744cuda3std3__419piecewise_constructE[1];
.global .align 1 .b8 _ZN40_INTERNAL_7fef9451_4_k_cu_5fe46288_151744cuda3std3__48in_placeE[1];
.global .align 1 .b8 _ZN40_INTERNAL_7fef9451_4_k_cu_5fe46288_151744cuda3std3__420unreachable_sentinelE[1];
.global .align 1 .b8 _ZN40_INTERNAL_7fef9451_4_k_cu_5fe46288_151744cuda3std3__47nulloptE[1];
.global .align 1 .b8 _ZN40_INTERNAL_7fef9451_4_k_cu_5fe46288_151744cuda3std3__48unexpectE[1];
.global .align 1 .b8 _ZN40_INTERNAL_7fef9451_4_k_cu_5fe46288_151744cuda3std6ranges3__45__cpo4swapE[1];
.global .align 1 .b8 _ZN40_INTERNAL_7fef9451_4_k_cu_5fe46288_151744cuda3std6ranges3__45__cpo9iter_moveE[1];
.global .align 1 .b8 _ZN40_INTERNAL_7fef9451_4_k_cu_5fe46288_151744cuda3std6ranges3__45__cpo5beginE[1];
.global .align 1 .b8 _ZN40_INTERNAL_7fef9451_4_k_cu_5fe46288_151744cuda3std6ranges3__45__cpo3endE[1];
.global .align 1 .b8 _ZN40_INTERNAL_7fef9451_4_k_cu_5fe46288_151744cuda3std6ranges3__45__cpo6cbeginE[1];
.global .align 1 .b8 _ZN40_INTERNAL_7fef9451_4_k_cu_5fe46288_151744cuda3std6ranges3__45__cpo4cendE[1];
.global .align 1 .b8 _ZN40_INTERNAL_7fef9451_4_k_cu_5fe46288_151744cuda3std6ranges3__45__cpo7advanceE[1];
.global .align 1 .b8 _ZN40_INTERNAL_7fef9451_4_k_cu_5fe46288_151744cuda3std6ranges3__45__cpo9iter_swapE[1];
.global .align 1 .b8 _ZN40_INTERNAL_7fef9451_4_k_cu_5fe46288_151744cuda3std6ranges3__45__cpo4nextE[1];
.global .align 1 .b8 _ZN40_INTERNAL_7fef9451_4_k_cu_5fe46288_151744cuda3std6ranges3__45__cpo4prevE[1];
.global .align 1 .b8 _ZN40_INTERNAL_7fef9451_4_k_cu_5fe46288_151744cuda3std6ranges3__45__cpo4dataE[1];
.global .align 1 .b8 _ZN40_INTERNAL_7fef9451_4_k_cu_5fe46288_151744cuda3std6ranges3__45__cpo5cdataE[1];
.global .align 1 .b8 _ZN40_INTERNAL_7fef9451_4_k_cu_5fe46288_151744cuda3std6ranges3__45__cpo4sizeE[1];
.global .align 1 .b8 _ZN40_INTERNAL_7fef9451_4_k_cu_5fe46288_151744cuda3std6ranges3__45__cpo5ssizeE[1];
.global .align 1 .b8 _ZN40_INTERNAL_7fef9451_4_k_cu_5fe46288_151744cuda3std6ranges3__45__cpo8distanceE[1];
.global .align 1 .b8 _ZN40_INTERNAL_7fef9451_4_k_cu_5fe46288_151746thrust24THRUST_300001_SM_1000_NS8cuda_cub3parE[1];
.global .align 1 .b8 _ZN40_INTERNAL_7fef9451_4_k_cu_5fe46288_151746thrust24THRUST_300001_SM_1000_NS8cuda_cub10par_nosyncE[1];
.global .align 1 .b8 _ZN40_INTERNAL_7fef9451_4_k_cu_5fe46288_151746thrust24THRUST_300001_SM_1000_NS6system6detail10sequential3seqE[1];
.global .align 1 .b8 _ZN40_INTERNAL_7fef9451_4_k_cu_5fe46288_151746thrust24THRUST_300001_SM_1000_NS12placeholders2_1E[1];
.global .align 1 .b8 _ZN40_INTERNAL_7fef9451_4_k_cu_5fe46288_151746thrust24THRUST_300001_SM_1000_NS12placeholders2_2E[1];
.global .align 1 .b8 _ZN40_INTERNAL_7fef9451_4_k_cu_5fe46288_151746thrust24THRUST_300001_SM_1000_NS12placeholders2_3E[1];
.global .align 1 .b8 _ZN40_INTERNAL_7fef9451_4_k_cu_5fe46288_151746thrust24THRUST_300001_SM_1000_NS12placeholders2_4E[1];
.global .align 1 .b8 _ZN40_INTERNAL_7fef9451_4_k_cu_5fe46288_151746thrust24THRUST_300001_SM_1000_NS12placeholders2_5E[1];
.global .align 1 .b8 _ZN40_INTERNAL_7fef9451_4_k_cu_5fe46288_151746thrust24THRUST_300001_SM_1000_NS12placeholders2_6E[1];
.global .align 1 .b8 _ZN40_INTERNAL_7fef9451_4_k_cu_5fe46288_151746thrust24THRUST_300001_SM_1000_NS12placeholders2_7E[1];
.global .align 1 .b8 _ZN40_INTERNAL_7fef9451_4_k_cu_5fe46288_151746thrust24THRUST_300001_SM_1000_NS12placeholders2_8E[1];
.global .align 1 .b8 _ZN40_INTERNAL_7fef9451_4_k_cu_5fe46288_151746thrust24THRUST_300001_SM_1000_NS12placeholders2_9E[1];
.global .align 1 .b8 _ZN40_INTERNAL_7fef9451_4_k_cu_5fe46288_151746thrust24THRUST_300001_SM_1000_NS12placeholders3_10E[1];
.global .align 1 .b8 _ZN40_INTERNAL_7fef9451_4_k_cu_5fe46288_151746thrust24THRUST_300001_SM_1000_NS3seqE[1];

.visible .entry _ZN3cub18CUB_300001_SM_10006detail11EmptyKernelIvEEvv()
{


	ret;

}
	// .globl	_ZN3cub18CUB_300001_SM_10006detail9transform16transform_kernelINS2_10policy_hubILb1EN4cuda3std3__45tupleIJN6thrust24THRUST_300001_SM_1000_NS10device_ptrIfEESC_EEEE10policy1000Ei8gelu_dotIfESC_JPfSI_EEEvT0_iT1_T2_DpNS2_10kernel_argIT3_EE
.visible .entry _ZN3cub18CUB_300001_SM_10006detail9transform16transform_kernelINS2_10policy_hubILb1EN4cuda3std3__45tupleIJN6thrust24THRUST_300001_SM_1000_NS10device_ptrIfEESC_EEEE10policy1000Ei8gelu_dotIfESC_JPfSI_EEEvT0_iT1_T2_DpNS2_10kernel_argIT3_EE(
	.param .u32 _ZN3cub18CUB_300001_SM_10006detail9transform16transform_kernelINS2_10policy_hubILb1EN4cuda3std3__45tupleIJN6thrust24THRUST_300001_SM_1000_NS10device_ptrIfEESC_EEEE10policy1000Ei8gelu_dotIfESC_JPfSI_EEEvT0_iT1_T2_DpNS2_10kernel_argIT3_EE_param_0,
	.param .u32 _ZN3cub18CUB_300001_SM_10006detail9transform16transform_kernelINS2_10policy_hubILb1EN4cuda3std3__45tupleIJN6thrust24THRUST_300001_SM_1000_NS10device_ptrIfEESC_EEEE10policy1000Ei8gelu_dotIfESC_JPfSI_EEEvT0_iT1_T2_DpNS2_10kernel_argIT3_EE_param_1,
	.param .align 1 .b8 _ZN3cub18CUB_300001_SM_10006detail9transform16transform_kernelINS2_10policy_hubILb1EN4cuda3std3__45tupleIJN6thrust24THRUST_300001_SM_1000_NS10device_ptrIfEESC_EEEE10policy1000Ei8gelu_dotIfESC_JPfSI_EEEvT0_iT1_T2_DpNS2_10kernel_argIT3_EE_param_2[1],
	.param .align 8 .b8 _ZN3cub18CUB_300001_SM_10006detail9transform16transform_kernelINS2_10policy_hubILb1EN4cuda3std3__45tupleIJN6thrust24THRUST_300001_SM_1000_NS10device_ptrIfEESC_EEEE10policy1000Ei8gelu_dotIfESC_JPfSI_EEEvT0_iT1_T2_DpNS2_10kernel_argIT3_EE_param_3[8],
	.param .align 8 .b8 _ZN3cub18CUB_300001_SM_10006detail9transform16transform_kernelINS2_10policy_hubILb1EN4cuda3std3__45tupleIJN6thrust24THRUST_300001_SM_1000_NS10device_ptrIfEESC_EEEE10policy1000Ei8gelu_dotIfESC_JPfSI_EEEvT0_iT1_T2_DpNS2_10kernel_argIT3_EE_param_4[16],
	.param .align 8 .b8 _ZN3cub18CUB_300001_SM_10006detail9transform16transform_kernelINS2_10policy_hubILb1EN4cuda3std3__45tupleIJN6thrust24THRUST_300001_SM_1000_NS10device_ptrIfEESC_EEEE10policy1000Ei8gelu_dotIfESC_JPfSI_EEEvT0_iT1_T2_DpNS2_10kernel_argIT3_EE_param_5[16]
)
.maxntid 128
{
	.reg .pred 	%p<54>;
	.reg .b32 	%r<61>;
	.reg .b32 	%f<337>;
	.reg .b64 	%rd<70>;

	ld.param.u32 	%r37, [_ZN3cub18CUB_300001_SM_10006detail9transform16transform_kernelINS2_10policy_hubILb1EN4cuda3std3__45tupleIJN6thrust24THRUST_300001_SM_1000_NS10device_ptrIfEESC_EEEE10policy1000Ei8gelu_dotIfESC_JPfSI_EEEvT0_iT1_T2_DpNS2_10kernel_argIT3_EE_param_0];
	ld.param.u64 	%rd18, [_ZN3cub18CUB_300001_SM_10006detail9transform16transform_kernelINS2_10policy_hubILb1EN4cuda3std3__45tupleIJN6thrust24THRUST_300001_SM_1000_NS10device_ptrIfEESC_EEEE10policy1000Ei8gelu_dotIfESC_JPfSI_EEEvT0_iT1_T2_DpNS2_10kernel_argIT3_EE_param_5];
	ld.param.u64 	%rd19, [_ZN3cub18CUB_300001_SM_10006detail9transform16transform_kernelINS2_10policy_hubILb1EN4cuda3std3__45tupleIJN6thrust24THRUST_300001_SM_1000_NS10device_ptrIfEESC_EEEE10policy1000Ei8gelu_dotIfESC_JPfSI_EEEvT0_iT1_T2_DpNS2_10kernel_argIT3_EE_param_4];
	ld.param.u64 	%rd20, [_ZN3cub18CUB_300001_SM_10006detail9transform16transform_kernelINS2_10policy_hubILb1EN4cuda3std3__45tupleIJN6thrust24THRUST_300001_SM_1000_NS10device_ptrIfEESC_EEEE10policy1000Ei8gelu_dotIfESC_JPfSI_EEEvT0_iT1_T2_DpNS2_10kernel_argIT3_EE_param_3];
	ld.param.u32 	%r36, [_ZN3cub18CUB_300001_SM_10006detail9transform16transform_kernelINS2_10policy_hubILb1EN4cuda3std3__45tupleIJN6thrust24THRUST_300001_SM_1000_NS10device_ptrIfEESC_EEEE10policy1000Ei8gelu_dotIfESC_JPfSI_EEEvT0_iT1_T2_DpNS2_10kernel_argIT3_EE_param_1];
	cvta.to.global.u64 	%rd1, %rd20;
	cvta.to.global.u64 	%rd2, %rd19;
	cvta.to.global.u64 	%rd3, %rd18;
	shl.b32 	%r1, %r36, 7;
	mov.u32 	%r38, %ctaid.x;
	mul.lo.s32 	%r2, %r1, %r38;
	sub.s32 	%r3, %r37, %r2;
	min.s32 	%r4, %r1, %r3;
	shl.b32 	%r5, %r4, 2;
	mov.u32 	%r6, %tid.x;
	shl.b32 	%r53, %r6, 7;
	setp.ge.s32 	%p1, %r53, %r5;
	@%p1 bra 	$L__BB1_5;
	mul.wide.u32 	%rd4, %r6, 128;
	add.s64 	%rd21, %rd2, %rd4;
	mul.wide.s32 	%rd5, %r2, 4;
	add.s64 	%rd68, %rd21, %rd5;
	mov.u32 	%r52, %r53;
$L__BB1_2:
	.pragma "nounroll";
	// begin inline asm
	prefetch.global.L2 [%rd68];
	// end inline asm
	add.s32 	%r52, %r52, 16384;
	add.s64 	%rd68, %rd68, 16384;
	setp.lt.s32 	%p2, %r52, %r5;
	@%p2 bra 	$L__BB1_2;
	add.s64 	%rd23, %rd3, %rd4;
	add.s64 	%rd69, %rd23, %rd5;
$L__BB1_4:
	.pragma "nounroll";
	// begin inline asm
	prefetch.global.L2 [%rd69];
	// end inline asm
	add.s32 	%r53, %r53, 16384;
	add.s64 	%rd69, %rd69, 16384;
	setp.lt.s32 	%p3, %r53, %r5;
	@%p3 bra 	$L__BB1_4;
$L__BB1_5:
	mul.wide.s32 	%rd25, %r2, 4;
	add.s64 	%rd12, %rd2, %rd25;
	add.s64 	%rd13, %rd3, %rd25;
	add.s64 	%rd14, %rd1, %rd25;
	setp.gt.s32 	%p4, %r1, %r3;
	@%p4 bra 	$L__BB1_15;
	setp.lt.s32 	%p5, %r36, 1;
	@%p5 bra 	$L__BB1_37;
	and.b32  	%r12, %r36, 3;
	setp.lt.u32 	%p6, %r36, 4;
	mov.b32 	%r59, 0;
	@%p6 bra 	$L__BB1_10;
	and.b32  	%r59, %r36, 2147483644;
	neg.s32 	%r55, %r59;
	add.s64 	%rd27, %rd25, 1024;
	add.s64 	%rd15, %rd2, %rd27;
	add.s64 	%rd16, %rd3, %rd27;
	add.s64 	%rd17, %rd1, %rd27;
	mov.u32 	%r54, %r6;
$L__BB1_9:
	.pragma "nounroll";
	mul.wide.s32 	%rd28, %r54, 4;
	add.s64 	%rd29, %rd15, %rd28;
	add.s64 	%rd30, %rd16, %rd28;
	add.s64 	%rd31, %rd17, %rd28;
	ld.global.f32 	%f1, [%rd29+-1024];
	mul.f32 	%f2, %f1, 0f3D122279;
	fma.rn.f32 	%f3, %f1, %f2, 0f3F4C422A;
	mul.f32 	%f4, %f1, %f3;
	abs.f32 	%f5, %f4;
	mul.f32 	%f6, %f5, 0f4038AA3B;
	ex2.approx.ftz.f32 	%f7, %f6;
	add.f32 	%f8, %f7, 0f3F800000;
	rcp.approx.ftz.f32 	%f9, %f8;
	fma.rn.f32 	%f10, %f9, 0fC0000000, 0f3F800000;
	setp.ge.f32 	%p7, %f5, 0f41102CB4;
	selp.f32 	%f11, 0f3F800000, %f10, %p7;
	copysign.f32 	%f12, %f4, %f11;
	mul.f32 	%f13, %f4, %f4;
	fma.rn.f32 	%f14, %f13, 0f3C80F082, 0fBD563CAE;
	fma.rn.f32 	%f15, %f14, %f13, 0f3E085941;
	fma.rn.f32 	%f16, %f15, %f13, 0fBEAAA9ED;
	fma.rn.f32 	%f17, %f16, %f13, 0f00000000;
	fma.rn.f32 	%f18, %f17, %f4, %f4;
	setp.ge.f32 	%p8, %f5, 0f3F19999A;
	selp.f32 	%f19, %f12, %f18, %p8;
	add.f32 	%f20, %f19, 0f3F800000;
	mul.f32 	%f21, %f20, 0f3F000000;
	mul.f32 	%f22, %f1, %f21;
	ld.global.f32 	%f23, [%rd30+-1024];
	mul.f32 	%f24, %f23, %f22;
	st.global.f32 	[%rd31+-1024], %f24;
	ld.global.f32 	%f25, [%rd29+-512];
	mul.f32 	%f26, %f25, 0f3D122279;
	fma.rn.f32 	%f27, %f25, %f26, 0f3F4C422A;
	mul.f32 	%f28, %f25, %f27;
	abs.f32 	%f29, %f28;
	mul.f32 	%f30, %f29, 0f4038AA3B;
	ex2.approx.ftz.f32 	%f31, %f30;
	add.f32 	%f32, %f31, 0f3F800000;
	rcp.approx.ftz.f32 	%f33, %f32;
	fma.rn.f32 	%f34, %f33, 0fC0000000, 0f3F800000;
	setp.ge.f32 	%p9, %f29, 0f41102CB4;
	selp.f32 	%f35, 0f3F800000, %f34, %p9;
	copysign.f32 	%f36, %f28, %f35;
	mul.f32 	%f37, %f28, %f28;
	fma.rn.f32 	%f38, %f37, 0f3C80F082, 0fBD563CAE;
	fma.rn.f32 	%f39, %f38, %f37, 0f3E085941;
	fma.rn.f32 	%f40, %f39, %f37, 0fBEAAA9ED;
	fma.rn.f32 	%f41, %f40, %f37, 0f00000000;
	fma.rn.f32 	%f42, %f41, %f28, %f28;
	setp.ge.f32 	%p10, %f29, 0f3F19999A;
	selp.f32 	%f43, %f36, %f42, %p10;
	add.f32 	%f44, %f43, 0f3F800000;
	mul.f32 	%f45, %f44, 0f3F000000;
	mul.f32 	%f46, %f25, %f45;
	ld.global.f32 	%f47, [%rd30+-512];
	mul.f32 	%f48, %f47, %f46;
	st.global.f32 	[%rd31+-512], %f48;
	ld.global.f32 	%f49, [%rd29];
	mul.f32 	%f50, %f49, 0f3D122279;
	fma.rn.f32 	%f51, %f49, %f50, 0f3F4C422A;
	mul.f32 	%f52, %f49, %f51;
	abs.f32 	%f53, %f52;
	mul.f32 	%f54, %f53, 0f4038AA3B;
	ex2.approx.ftz.f32 	%f55, %f54;
	add.f32 	%f56, %f55, 0f3F800000;
	rcp.approx.ftz.f32 	%f57, %f56;
	fma.rn.f32 	%f58, %f57, 0fC0000000, 0f3F800000;
	setp.ge.f32 	%p11, %f53, 0f41102CB4;
	selp.f32 	%f59, 0f3F800000, %f58, %p11;
	copysign.f32 	%f60, %f52, %f59;
	mul.f32 	%f61, %f52, %f52;
	fma.rn.f32 	%f62, %f61, 0f3C80F082, 0fBD563CAE;
	fma.rn.f32 	%f63, %f62, %f61, 0f3E085941;
	fma.rn.f32 	%f64, %f63, %f61, 0fBEAAA9ED;
	fma.rn.f32 	%f65, %f64, %f61, 0f00000000;
	fma.rn.f32 	%f66, %f65, %f52, %f52;
	setp.ge.f32 	%p12, %f53, 0f3F19999A;
	selp.f32 	%f67, %f60, %f66, %p12;
	add.f32 	%f68, %f67, 0f3F800000;
	mul.f32 	%f69, %f68, 0f3F000000;
	mul.f32 	%f70, %f49, %f69;
	ld.global.f32 	%f71, [%rd30];
	mul.f32 	%f72, %f71, %f70;
	st.global.f32 	[%rd31], %f72;
	ld.global.f32 	%f73, [%rd29+512];
	mul.f32 	%f74, %f73, 0f3D122279;
	fma.rn.f32 	%f75, %f73, %f74, 0f3F4C422A;
	mul.f32 	%f76, %f73, %f75;
	abs.f32 	%f77, %f76;
	mul.f32 	%f78, %f77, 0f4038AA3B;
	ex2.approx.ftz.f32 	%f79, %f78;
	add.f32 	%f80, %f79, 0f3F800000;
	rcp.approx.ftz.f32 	%f81, %f80;
	fma.rn.f32 	%f82, %f81, 0fC0000000, 0f3F800000;
	setp.ge.f32 	%p13, %f77, 0f41102CB4;
	selp.f32 	%f83, 0f3F800000, %f82, %p13;
	copysign.f32 	%f84, %f76, %f83;
	mul.f32 	%f85, %f76, %f76;
	fma.rn.f32 	%f86, %f85, 0f3C80F082, 0fBD563CAE;
	fma.rn.f32 	%f87, %f86, %f85, 0f3E085941;
	fma.rn.f32 	%f88, %f87, %f85, 0fBEAAA9ED;
	fma.rn.f32 	%f89, %f88, %f85, 0f00000000;
	fma.rn.f32 	%f90, %f89, %f76, %f76;
	setp.ge.f32 	%p14, %f77, 0f3F19999A;
	selp.f32 	%f91, %f84, %f90, %p14;
	add.f32 	%f92, %f91, 0f3F800000;
	mul.f32 	%f93, %f92, 0f3F000000;
	mul.f32 	%f94, %f73, %f93;
	ld.global.f32 	%f95, [%rd30+512];
	mul.f32 	%f96, %f95, %f94;
	st.global.f32 	[%rd31+512], %f96;
	add.s32 	%r55, %r55, 4;
	add.s32 	%r54, %r54, 512;
	setp.eq.s32 	%p15, %r55, 0;
	@%p15 bra 	$L__BB1_10;
	bra.uni 	$L__BB1_9;
$L__BB1_10:
	setp.eq.s32 	%p16, %r12, 0;
	@%p16 bra 	$L__BB1_37;
	setp.eq.s32 	%p17, %r12, 1;
	@%p17 bra 	$L__BB1_13;
	shl.b32 	%r41, %r59, 7;
	add.s32 	%r42, %r41, %r6;
	mul.wide.s32 	%rd32, %r42, 4;
	add.s64 	%rd33, %rd12, %rd32;
	add.s64 	%rd34, %rd13, %rd32;
	ld.global.f32 	%f97, [%rd33];
	mul.f32 	%f98, %f97, 0f3D122279;
	fma.rn.f32 	%f99, %f97, %f98, 0f3F4C422A;
	mul.f32 	%f100, %f97, %f99;
	abs.f32 	%f101, %f100;
	mul.f32 	%f102, %f101, 0f4038AA3B;
	ex2.approx.ftz.f32 	%f103, %f102;
	add.f32 	%f104, %f103, 0f3F800000;
	rcp.approx.ftz.f32 	%f105, %f104;
	fma.rn.f32 	%f106, %f105, 0fC0000000, 0f3F800000;
	setp.ge.f32 	%p18, %f101, 0f41102CB4;
	selp.f32 	%f107, 0f3F800000, %f106, %p18;
	copysign.f32 	%f108, %f100, %f107;
	mul.f32 	%f109, %f100, %f100;
	fma.rn.f32 	%f110, %f109, 0f3C80F082, 0fBD563CAE;
	fma.rn.f32 	%f111, %f110, %f109, 0f3E085941;
	fma.rn.f32 	%f112, %f111, %f109, 0fBEAAA9ED;
	fma.rn.f32 	%f113, %f112, %f109, 0f00000000;
	fma.rn.f32 	%f114, %f113, %f100, %f100;
	setp.ge.f32 	%p19, %f101, 0f3F19999A;
	selp.f32 	%f115, %f108, %f114, %p19;
	add.f32 	%f116, %f115, 0f3F800000;
	mul.f32 	%f117, %f116, 0f3F000000;
	mul.f32 	%f118, %f97, %f117;
	ld.global.f32 	%f119, [%rd34];
	mul.f32 	%f120, %f119, %f118;
	add.s64 	%rd35, %rd14, %rd32;
	st.global.f32 	[%rd35], %f120;
	ld.global.f32 	%f121, [%rd33+512];
	mul.f32 	%f122, %f121, 0f3D122279;
	fma.rn.f32 	%f123, %f121, %f122, 0f3F4C422A;
	mul.f32 	%f124, %f121, %f123;
	abs.f32 	%f125, %f124;
	mul.f32 	%f126, %f125, 0f4038AA3B;
	ex2.approx.ftz.f32 	%f127, %f126;
	add.f32 	%f128, %f127, 0f3F800000;
	rcp.approx.ftz.f32 	%f129, %f128;
	fma.rn.f32 	%f130, %f129, 0fC0000000, 0f3F800000;
	setp.ge.f32 	%p20, %f125, 0f41102CB4;
	selp.f32 	%f131, 0f3F800000, %f130, %p20;
	copysign.f32 	%f132, %f124, %f131;
	mul.f32 	%f133, %f124, %f124;
	fma.rn.f32 	%f134, %f133, 0f3C80F082, 0fBD563CAE;
	fma.rn.f32 	%f135, %f134, %f133, 0f3E085941;
	fma.rn.f32 	%f136, %f135, %f133, 0fBEAAA9ED;
	fma.rn.f32 	%f137, %f136, %f133, 0f00000000;
	fma.rn.f32 	%f138, %f137, %f124, %f124;
	setp.ge.f32 	%p21, %f125, 0f3F19999A;
	selp.f32 	%f139, %f132, %f138, %p21;
	add.f32 	%f140, %f139, 0f3F800000;
	mul.f32 	%f141, %f140, 0f3F000000;
	mul.f32 	%f142, %f121, %f141;
	ld.global.f32 	%f143, [%rd34+512];
	mul.f32 	%f144, %f143, %f142;
	st.global.f32 	[%rd35+512], %f144;
	add.s32 	%r59, %r59, 2;
$L__BB1_13:
	and.b32  	%r43, %r36, 1;
	setp.eq.b32 	%p22, %r43, 1;
	not.pred 	%p23, %p22;
	@%p23 bra 	$L__BB1_37;
	shl.b32 	%r44, %r59, 7;
	add.s32 	%r45, %r44, %r6;
	mul.wide.s32 	%rd36, %r45, 4;
	add.s64 	%rd37, %rd12, %rd36;
	add.s64 	%rd38, %rd13, %rd36;
	ld.global.f32 	%f145, [%rd37];
	mul.f32 	%f146, %f145, 0f3D122279;
	fma.rn.f32 	%f147, %f145, %f146, 0f3F4C422A;
	mul.f32 	%f148, %f145, %f147;
	abs.f32 	%f149, %f148;
	mul.f32 	%f150, %f149, 0f4038AA3B;
	ex2.approx.ftz.f32 	%f151, %f150;
	add.f32 	%f152, %f151, 0f3F800000;
	rcp.approx.ftz.f32 	%f153, %f152;
	fma.rn.f32 	%f154, %f153, 0fC0000000, 0f3F800000;
	setp.ge.f32 	%p24, %f149, 0f41102CB4;
	selp.f32 	%f155, 0f3F800000, %f154, %p24;
	copysign.f32 	%f156, %f148, %f155;
	mul.f32 	%f157, %f148, %f148;
	fma.rn.f32 	%f158, %f157, 0f3C80F082, 0fBD563CAE;
	fma.rn.f32 	%f159, %f158, %f157, 0f3E085941;
	fma.rn.f32 	%f160, %f159, %f157, 0fBEAAA9ED;
	fma.rn.f32 	%f161, %f160, %f157, 0f00000000;
	fma.rn.f32 	%f162, %f161, %f148, %f148;
	setp.ge.f32 	%p25, %f149, 0f3F19999A;
	selp.f32 	%f163, %f156, %f162, %p25;
	add.f32 	%f164, %f163, 0f3F800000;
	mul.f32 	%f165, %f164, 0f3F000000;
	mul.f32 	%f166, %f145, %f165;
	ld.global.f32 	%f167, [%rd38];
	mul.f32 	%f168, %f167, %f166;
	add.s64 	%rd39, %rd14, %rd36;
	st.global.f32 	[%rd39], %f168;
	bra.uni 	$L__BB1_37;
$L__BB1_15:
	setp.lt.s32 	%p26, %r36, 1;
	@%p26 bra 	$L__BB1_37;
	and.b32  	%r14, %r36, 3;
	setp.lt.u32 	%p27, %r36, 4;
	mov.b32 	%r57, 0;
	@%p27 bra 	$L__BB1_27;
	and.b32  	%r57, %r36, 2147483644;
	mov.b32 	%r56, 0;
$L__BB1_18:
	.pragma "nounroll";
	shl.b32 	%r48, %r56, 7;
	add.s32 	%r22, %r48, %r6;
	setp.ge.s32 	%p28, %r22, %r4;
	@%p28 bra 	$L__BB1_20;
	mul.wide.s32 	%rd40, %r22, 4;
	add.s64 	%rd41, %rd12, %rd40;
	add.s64 	%rd42, %rd13, %rd40;
	ld.global.f32 	%f169, [%rd41];
	mul.f32 	%f170, %f169, 0f3D122279;
	fma.rn.f32 	%f171, %f169, %f170, 0f3F4C422A;
	mul.f32 	%f172, %f169, %f171;
	abs.f32 	%f173, %f172;
	mul.f32 	%f174, %f173, 0f4038AA3B;
	ex2.approx.ftz.f32 	%f175, %f174;
	add.f32 	%f176, %f175, 0f3F800000;
	rcp.approx.ftz.f32 	%f177, %f176;
	fma.rn.f32 	%f178, %f177, 0fC0000000, 0f3F800000;
	setp.ge.f32 	%p29, %f173, 0f41102CB4;
	selp.f32 	%f179, 0f3F800000, %f178, %p29;
	copysign.f32 	%f180, %f172, %f179;
	mul.f32 	%f181, %f172, %f172;
	fma.rn.f32 	%f182, %f181, 0f3C80F082, 0fBD563CAE;
	fma.rn.f32 	%f183, %f182, %f181, 0f3E085941;
	fma.rn.f32 	%f184, %f183, %f181, 0fBEAAA9ED;
	fma.rn.f32 	%f185, %f184, %f181, 0f00000000;
	fma.rn.f32 	%f186, %f185, %f172, %f172;
	setp.ge.f32 	%p30, %f173, 0f3F19999A;
	selp.f32 	%f187, %f180, %f186, %p30;
	add.f32 	%f188, %f187, 0f3F800000;
	mul.f32 	%f189, %f188, 0f3F000000;
	mul.f32 	%f190, %f169, %f189;
	ld.global.f32 	%f191, [%rd42];
	mul.f32 	%f192, %f191, %f190;
	add.s64 	%rd43, %rd14, %rd40;
	st.global.f32 	[%rd43], %f192;
$L__BB1_20:
	add.s32 	%r23, %r22, 128;
	setp.ge.s32 	%p31, %r23, %r4;
	@%p31 bra 	$L__BB1_22;
	mul.wide.s32 	%rd44, %r23, 4;
	add.s64 	%rd45, %rd12, %rd44;
	add.s64 	%rd46, %rd13, %rd44;
	ld.global.f32 	%f193, [%rd45];
	mul.f32 	%f194, %f193, 0f3D122279;
	fma.rn.f32 	%f195, %f193, %f194, 0f3F4C422A;
	mul.f32 	%f196, %f193, %f195;
	abs.f32 	%f197, %f196;
	mul.f32 	%f198, %f197, 0f4038AA3B;
	ex2.approx.ftz.f32 	%f199, %f198;
	add.f32 	%f200, %f199, 0f3F800000;
	rcp.approx.ftz.f32 	%f201, %f200;
	fma.rn.f32 	%f202, %f201, 0fC0000000, 0f3F800000;
	setp.ge.f32 	%p32, %f197, 0f41102CB4;
	selp.f32 	%f203, 0f3F800000, %f202, %p32;
	copysign.f32 	%f204, %f196, %f203;
	mul.f32 	%f205, %f196, %f196;
	fma.rn.f32 	%f206, %f205, 0f3C80F082, 0fBD563CAE;
	fma.rn.f32 	%f207, %f206, %f205, 0f3E085941;
	fma.rn.f32 	%f208, %f207, %f205, 0fBEAAA9ED;
	fma.rn.f32 	%f209, %f208, %f205, 0f00000000;
	fma.rn.f32 	%f210, %f209, %f196, %f196;
	setp.ge.f32 	%p33, %f197, 0f3F19999A;
	selp.f32 	%f211, %f204, %f210, %p33;
	add.f32 	%f212, %f211, 0f3F800000;
	mul.f32 	%f213, %f212, 0f3F000000;
	mul.f32 	%f214, %f193, %f213;
	ld.global.f32 	%f215, [%rd46];
	mul.f32 	%f216, %f215, %f214;
	add.s64 	%rd47, %rd14, %rd44;
	st.global.f32 	[%rd47], %f216;
$L__BB1_22:
	add.s32 	%r24, %r22, 256;
	setp.ge.s32 	%p34, %r24, %r4;
	@%p34 bra 	$L__BB1_24;
	mul.wide.s32 	%rd48, %r24, 4;
	add.s64 	%rd49, %rd12, %rd48;
	add.s64 	%rd50, %rd13, %rd48;
	ld.global.f32 	%f217, [%rd49];
	mul.f32 	%f218, %f217, 0f3D122279;
	fma.rn.f32 	%f219, %f217, %f218, 0f3F4C422A;
	mul.f32 	%f220, %f217, %f219;
	abs.f32 	%f221, %f220;
	mul.f32 	%f222, %f221, 0f4038AA3B;
	ex2.approx.ftz.f32 	%f223, %f222;
	add.f32 	%f224, %f223, 0f3F800000;
	rcp.approx.ftz.f32 	%f225, %f224;
	fma.rn.f32 	%f226, %f225, 0fC0000000, 0f3F800000;
	setp.ge.f32 	%p35, %f221, 0f41102CB4;
	selp.f32 	%f227, 0f3F800000, %f226, %p35;
	copysign.f32 	%f228, %f220, %f227;
	mul.f32 	%f229, %f220, %f220;
	fma.rn.f32 	%f230, %f229, 0f3C80F082, 0fBD563CAE;
	fma.rn.f32 	%f231, %f230, %f229, 0f3E085941;
	fma.rn.f32 	%f232, %f231, %f229, 0fBEAAA9ED;
	fma.rn.f32 	%f233, %f232, %f229, 0f00000000;
	fma.rn.f32 	%f234, %f233, %f220, %f220;
	setp.ge.f32 	%p36, %f221, 0f3F19999A;
	selp.f32 	%f235, %f228, %f234, %p36;
	add.f32 	%f236, %f235, 0f3F800000;
	mul.f32 	%f237, %f236, 0f3F000000;
	mul.f32 	%f238, %f217, %f237;
	ld.global.f32 	%f239, [%rd50];
	mul.f32 	%f240, %f239, %f238;
	add.s64 	%rd51, %rd14, %rd48;
	st.global.f32 	[%rd51], %f240;
$L__BB1_24:
	add.s32 	%r25, %r22, 384;
	setp.ge.s32 	%p37, %r25, %r4;
	@%p37 bra 	$L__BB1_26;
	mul.wide.s32 	%rd52, %r25, 4;
	add.s64 	%rd53, %rd12, %rd52;
	add.s64 	%rd54, %rd13, %rd52;
	ld.global.f32 	%f241, [%rd53];
	mul.f32 	%f242, %f241, 0f3D122279;
	fma.rn.f32 	%f243, %f241, %f242, 0f3F4C422A;
	mul.f32 	%f244, %f241, %f243;
	abs.f32 	%f245, %f244;
	mul.f32 	%f246, %f245, 0f4038AA3B;
	ex2.approx.ftz.f32 	%f247, %f246;
	add.f32 	%f248, %f247, 0f3F800000;
	rcp.approx.ftz.f32 	%f249, %f248;
	fma.rn.f32 	%f250, %f249, 0fC0000000, 0f3F800000;
	setp.ge.f32 	%p38, %f245, 0f41102CB4;
	selp.f32 	%f251, 0f3F800000, %f250, %p38;
	copysign.f32 	%f252, %f244, %f251;
	mul.f32 	%f253, %f244, %f244;
	fma.rn.f32 	%f254, %f253, 0f3C80F082, 0fBD563CAE;
	fma.rn.f32 	%f255, %f254, %f253, 0f3E085941;
	fma.rn.f32 	%f256, %f255, %f253, 0fBEAAA9ED;
	fma.rn.f32 	%f257, %f256, %f253, 0f00000000;
	fma.rn.f32 	%f258, %f257, %f244, %f244;
	setp.ge.f32 	%p39, %f245, 0f3F19999A;
	selp.f32 	%f259, %f252, %f258, %p39;
	add.f32 	%f260, %f259, 0f3F800000;
	mul.f32 	%f261, %f260, 0f3F000000;
	mul.f32 	%f262, %f241, %f261;
	ld.global.f32 	%f263, [%rd54];
	mul.f32 	%f264, %f263, %f262;
	add.s64 	%rd55, %rd14, %rd52;
	st.global.f32 	[%rd55], %f264;
$L__BB1_26:
	add.s32 	%r56, %r56, 4;
	setp.ne.s32 	%p40, %r56, %r57;
	@%p40 bra 	$L__BB1_18;
$L__BB1_27:
	setp.eq.s32 	%p41, %r14, 0;
	@%p41 bra 	$L__BB1_37;
	setp.eq.s32 	%p42, %r14, 1;
	@%p42 bra 	$L__BB1_34;
	shl.b32 	%r49, %r57, 7;
	add.s32 	%r28, %r49, %r6;
	setp.ge.s32 	%p43, %r28, %r4;
	@%p43 bra 	$L__BB1_31;
	mul.wide.s32 	%rd56, %r28, 4;
	add.s64 	%rd57, %rd12, %rd56;
	add.s64 	%rd58, %rd13, %rd56;
	ld.global.f32 	%f265, [%rd57];
	mul.f32 	%f266, %f265, 0f3D122279;
	fma.rn.f32 	%f267, %f265, %f266, 0f3F4C422A;
	mul.f32 	%f268, %f265, %f267;
	abs.f32 	%f269, %f268;
	mul.f32 	%f270, %f269, 0f4038AA3B;
	ex2.approx.ftz.f32 	%f271, %f270;
	add.f32 	%f272, %f271, 0f3F800000;
	rcp.approx.ftz.f32 	%f273, %f272;
	fma.rn.f32 	%f274, %f273, 0fC0000000, 0f3F800000;
	setp.ge.f32 	%p44, %f269, 0f41102CB4;
	selp.f32 	%f275, 0f3F800000, %f274, %p44;
	copysign.f32 	%f276, %f268, %f275;
	mul.f32 	%f277, %f268, %f268;
	fma.rn.f32 	%f278, %f277, 0f3C80F082, 0fBD563CAE;
	fma.rn.f32 	%f279, %f278, %f277, 0f3E085941;
	fma.rn.f32 	%f280, %f279, %f277, 0fBEAAA9ED;
	fma.rn.f32 	%f281, %f280, %f277, 0f00000000;
	fma.rn.f32 	%f282, %f281, %f268, %f268;
	setp.ge.f32 	%p45, %f269, 0f3F19999A;
	selp.f32 	%f283, %f276, %f282, %p45;
	add.f32 	%f284, %f283, 0f3F800000;
	mul.f32 	%f285, %f284, 0f3F000000;
	mul.f32 	%f286, %f265, %f285;
	ld.global.f32 	%f287, [%rd58];
	mul.f32 	%f288, %f287, %f286;
	add.s64 	%rd59, %rd14, %rd56;
	st.global.f32 	[%rd59], %f288;
$L__BB1_31:
	add.s32 	%r29, %r28, 128;
	setp.ge.s32 	%p46, %r29, %r4;
	@%p46 bra 	$L__BB1_33;
	mul.wide.s32 	%rd60, %r29, 4;
	add.s64 	%rd61, %rd12, %rd60;
	add.s64 	%rd62, %rd13, %rd60;
	ld.global.f32 	%f289, [%rd61];
	mul.f32 	%f290, %f289, 0f3D122279;
	fma.rn.f32 	%f291, %f289, %f290, 0f3F4C422A;
	mul.f32 	%f292, %f289, %f291;
	abs.f32 	%f293, %f292;
	mul.f32 	%f294, %f293, 0f4038AA3B;
	ex2.approx.ftz.f32 	%f295, %f294;
	add.f32 	%f296, %f295, 0f3F800000;
	rcp.approx.ftz.f32 	%f297, %f296;
	fma.rn.f32 	%f298, %f297, 0fC0000000, 0f3F800000;
	setp.ge.f32 	%p47, %f293, 0f41102CB4;
	selp.f32 	%f299, 0f3F800000, %f298, %p47;
	copysign.f32 	%f300, %f292, %f299;
	mul.f32 	%f301, %f292, %f292;
	fma.rn.f32 	%f302, %f301, 0f3C80F082, 0fBD563CAE;
	fma.rn.f32 	%f303, %f302, %f301, 0f3E085941;
	fma.rn.f32 	%f304, %f303, %f301, 0fBEAAA9ED;
	fma.rn.f32 	%f305, %f304, %f301, 0f00000000;
	fma.rn.f32 	%f306, %f305, %f292, %f292;
	setp.ge.f32 	%p48, %f293, 0f3F19999A;
	selp.f32 	%f307, %f300, %f306, %p48;
	add.f32 	%f308, %f307, 0f3F800000;
	mul.f32 	%f309, %f308, 0f3F000000;
	mul.f32 	%f310, %f289, %f309;
	ld.global.f32 	%f311, [%rd62];
	mul.f32 	%f312, %f311, %f310;
	add.s64 	%rd63, %rd14, %rd60;
	st.global.f32 	[%rd63], %f312;
$L__BB1_33:
	add.s32 	%r57, %r57, 2;
$L__BB1_34:
	and.b32  	%r50, %r36, 1;
	setp.eq.b32 	%p49, %r50, 1;
	not.pred 	%p50, %p49;
	@%p50 bra 	$L__BB1_37;
	shl.b32 	%r51, %r57, 7;
	add.s32 	%r32, %r51, %r6;
	setp.ge.s32 	%p51, %r32, %r4;
	@%p51 bra 	$L__BB1_37;
	mul.wide.s32 	%rd64, %r32, 4;
	add.s64 	%rd65, %rd12, %rd64;
	add.s64 	%rd66, %rd13, %rd64;
	ld.global.f32 	%f313, [%rd65];
	mul.f32 	%f314, %f313, 0f3D122279;
	fma.rn.f32 	%f315, %f313, %f314, 0f3F4C422A;
	mul.f32 	%f316, %f313, %f315;
	abs.f32 	%f317, %f316;
	mul.f32 	%f318, %f317, 0f4038AA3B;
	ex2.approx.ftz.f32 	%f319, %f318;
	add.f32 	%f320, %f319, 0f3F800000;
	rcp.approx.ftz.f32 	%f321, %f320;
	fma.rn.f32 	%f322, %f321, 0fC0000000, 0f3F800000;
	setp.ge.f32 	%p52, %f317, 0f41102CB4;
	selp.f32 	%f323, 0f3F800000, %f322, %p52;
	copysign.f32 	%f324, %f316, %f323;
	mul.f32 	%f325, %f316, %f316;
	fma.rn.f32 	%f326, %f325, 0f3C80F082, 0fBD563CAE;
	fma.rn.f32 	%f327, %f326, %f325, 0f3E085941;
	fma.rn.f32 	%f328, %f327, %f325, 0fBEAAA9ED;
	fma.rn.f32 	%f329, %f328, %f325, 0f00000000;
	fma.rn.f32 	%f330, %f329, %f316, %f316;
	setp.ge.f32 	%p53, %f317, 0f3F19999A;
	selp.f32 	%f331, %f324, %f330, %p53;
	add.f32 	%f332, %f331, 0f3F800000;
	mul.f32 	%f333, %f332, 0f3F000000;
	mul.f32 	%f334, %f313, %f333;
	ld.global.f32 	%f335, [%rd66];
	mul.f32 	%f336, %f335, %f334;
	add.s64 	%rd67, %rd14, %rd64;
	st.global.f32 	[%rd67], %f336;
$L__BB1_37:
	ret;

}
	// .globl	_ZN3cub18CUB_300001_SM_10006detail9transform16transform_kernelINS2_10policy_hubILb1EN4cuda3std3__45tupleIJN6thrust24THRUST_300001_SM_1000_NS10device_ptrIfEESC_EEEE10policy1000El8gelu_dotIfESC_JPfSI_EEEvT0_iT1_T2_DpNS2_10kernel_argIT3_EE
.visible .entry _ZN3cub18CUB_300001_SM_10006detail9transform16transform_kernelINS2_10policy_hubILb1EN4cuda3std3__45tupleIJN6thrust24THRUST_300001_SM_1000_NS10device_ptrIfEESC_EEEE10policy1000El8gelu_dotIfESC_JPfSI_EEEvT0_iT1_T2_DpNS2_10kernel_argIT3_EE(
	.param .u64 _ZN3cub18CUB_300001_SM_10006detail9transform16transform_kernelINS2_10policy_hubILb1EN4cuda3std3__45tupleIJN6thrust24THRUST_300001_SM_1000_NS10device_ptrIfEESC_EEEE10policy1000El8gelu_dotIfESC_JPfSI_EEEvT0_iT1_T2_DpNS2_10kernel_argIT3_EE_param_0,
	.param .u32 _ZN3cub18CUB_300001_SM_10006detail9transform16transform_kernelINS2_10policy_hubILb1EN4cuda3std3__45tupleIJN6thrust24THRUST_300001_SM_1000_NS10device_ptrIfEESC_EEEE10policy1000El8gelu_dotIfESC_JPfSI_EEEvT0_iT1_T2_DpNS2_10kernel_argIT3_EE_param_1,
	.param .align 1 .b8 _ZN3cub18CUB_300001_SM_10006detail9transform16transform_kernelINS2_10policy_hubILb1EN4cuda3std3__45tupleIJN6thrust24THRUST_300001_SM_1000_NS10device_ptrIfEESC_EEEE10policy1000El8gelu_dotIfESC_JPfSI_EEEvT0_iT1_T2_DpNS2_10kernel_argIT3_EE_param_2[1],
	.param .align 8 .b8 _ZN3cub18CUB_300001_SM_10006detail9transform16transform_kernelINS2_10policy_hubILb1EN4cuda3std3__45tupleIJN6thrust24THRUST_300001_SM_1000_NS10device_ptrIfEESC_EEEE10policy1000El8gelu_dotIfESC_JPfSI_EEEvT0_iT1_T2_DpNS2_10kernel_argIT3_EE_param_3[8],
	.param .align 8 .b8 _ZN3cub18CUB_300001_SM_10006detail9transform16transform_kernelINS2_10policy_hubILb1EN4cuda3std3__45tupleIJN6thrust24THRUST_300001_SM_1000_NS10device_ptrIfEESC_EEEE10policy1000El8gelu_dotIfESC_JPfSI_EEEvT0_iT1_T2_DpNS2_10kernel_argIT3_EE_param_4[16],
	.param .align 8 .b8 _ZN3cub18CUB_300001_SM_10006detail9transform16transform_kernelINS2_10policy_hubILb1EN4cuda3std3__45tupleIJN6thrust24THRUST_300001_SM_1000_NS10device_ptrIfEESC_EEEE10policy1000El8gelu_dotIfESC_JPfSI_EEEvT0_iT1_T2_DpNS2_10kernel_argIT3_EE_param_5[16]
)
.maxntid 128
{
	.reg .pred 	%p<54>;
	.reg .b32 	%r<58>;
	.reg .b32 	%f<337>;
	.reg .b64 	%rd<76>;

	ld.param.u64 	%rd19, [_ZN3cub18CUB_300001_SM_10006detail9transform16transform_kernelINS2_10policy_hubILb1EN4cuda3std3__45tupleIJN6thrust24THRUST_300001_SM_1000_NS10device_ptrIfEESC_EEEE10policy1000El8gelu_dotIfESC_JPfSI_EEEvT0_iT1_T2_DpNS2_10kernel_argIT3_EE_param_0];
	ld.param.u64 	%rd20, [_ZN3cub18CUB_300001_SM_10006detail9transform16transform_kernelINS2_10policy_hubILb1EN4cuda3std3__45tupleIJN6thrust24THRUST_300001_SM_1000_NS10device_ptrIfEESC_EEEE10policy1000El8gelu_dotIfESC_JPfSI_EEEvT0_iT1_T2_DpNS2_10kernel_argIT3_EE_param_5];
	ld.param.u64 	%rd21, [_ZN3cub18CUB_300001_SM_10006detail9transform16transform_kernelINS2_10policy_hubILb1EN4cuda3std3__45tupleIJN6thrust24THRUST_300001_SM_1000_NS10device_ptrIfEESC_EEEE10policy1000El8gelu_dotIfESC_JPfSI_EEEvT0_iT1_T2_DpNS2_10kernel_argIT3_EE_param_4];
	ld.param.u64 	%rd22, [_ZN3cub18CUB_300001_SM_10006detail9transform16transform_kernelINS2_10policy_hubILb1EN4cuda3std3__45tupleIJN6thrust24THRUST_300001_SM_1000_NS10device_ptrIfEESC_EEEE10policy1000El8gelu_dotIfESC_JPfSI_EEEvT0_iT1_T2_DpNS2_10kernel_argIT3_EE_param_3];
	ld.param.u32 	%r34, [_ZN3cub18CUB_300001_SM_10006detail9transform16transform_kernelINS2_10policy_hubILb1EN4cuda3std3__45tupleIJN6thrust24THRUST_300001_SM_1000_NS10device_ptrIfEESC_EEEE10policy1000El8gelu_dotIfESC_JPfSI_EEEvT0_iT1_T2_DpNS2_10kernel_argIT3_EE_param_1];
	cvta.to.global.u64 	%rd1, %rd22;
	cvta.to.global.u64 	%rd2, %rd21;
	cvta.to.global.u64 	%rd3, %rd20;
	shl.b32 	%r1, %r34, 7;
	mov.u32 	%r35, %ctaid.x;
	cvt.u64.u32 	%rd23, %r35;
	cvt.s64.s32 	%rd24, %r1;
	mul.lo.s64 	%rd4, %rd24, %rd23;
	sub.s64 	%rd25, %rd19, %rd4;
	min.s64 	%rd26, %rd25, %rd24;
	cvt.u32.u64 	%r2, %rd26;
	shl.b32 	%r3, %r2, 2;
	mov.u32 	%r4, %tid.x;
	shl.b32 	%r50, %r4, 7;
	setp.ge.s32 	%p1, %r50, %r3;
	@%p1 bra 	$L__BB2_5;
	shl.b64 	%rd5, %rd4, 2;
	add.s64 	%rd27, %rd2, %rd5;
	mul.wide.u32 	%rd6, %r4, 128;
	add.s64 	%rd74, %rd27, %rd6;
	mov.u32 	%r49, %r50;
$L__BB2_2:
	.pragma "nounroll";
	// begin inline asm
	prefetch.global.L2 [%rd74];
	// end inline asm
	add.s32 	%r49, %r49, 16384;
	add.s64 	%rd74, %rd74, 16384;
	setp.lt.s32 	%p2, %r49, %r3;
	@%p2 bra 	$L__BB2_2;
	add.s64 	%rd29, %rd3, %rd5;
	add.s64 	%rd75, %rd29, %rd6;
$L__BB2_4:
	.pragma "nounroll";
	// begin inline asm
	prefetch.global.L2 [%rd75];
	// end inline asm
	add.s32 	%r50, %r50, 16384;
	add.s64 	%rd75, %rd75, 16384;
	setp.lt.s32 	%p3, %r50, %r3;
	@%p3 bra 	$L__BB2_4;
$L__BB2_5:
	shl.b64 	%rd31, %rd4, 2;
	add.s64 	%rd13, %rd2, %rd31;
	add.s64 	%rd14, %rd3, %rd31;
	add.s64 	%rd15, %rd1, %rd31;
	setp.eq.s32 	%p4, %r1, %r2;
	@%p4 bra 	$L__BB2_28;
	setp.lt.s32 	%p5, %r34, 1;
	@%p5 bra 	$L__BB2_37;
	and.b32  	%r10, %r34, 3;
	setp.lt.u32 	%p6, %r34, 4;
	mov.b32 	%r56, 0;
	@%p6 bra 	$L__BB2_18;
	and.b32  	%r56, %r34, 2147483644;
	mov.b32 	%r53, 0;
$L__BB2_9:
	.pragma "nounroll";
	shl.b32 	%r38, %r53, 7;
	add.s32 	%r20, %r38, %r4;
	setp.ge.s32 	%p7, %r20, %r2;
	@%p7 bra 	$L__BB2_11;
	mul.wide.s32 	%rd32, %r20, 4;
	add.s64 	%rd33, %rd13, %rd32;
	add.s64 	%rd34, %rd14, %rd32;
	ld.global.f32 	%f1, [%rd33];
	mul.f32 	%f2, %f1, 0f3D122279;
	fma.rn.f32 	%f3, %f1, %f2, 0f3F4C422A;
	mul.f32 	%f4, %f1, %f3;
	abs.f32 	%f5, %f4;
	mul.f32 	%f6, %f5, 0f4038AA3B;
	ex2.approx.ftz.f32 	%f7, %f6;
	add.f32 	%f8, %f7, 0f3F800000;
	rcp.approx.ftz.f32 	%f9, %f8;
	fma.rn.f32 	%f10, %f9, 0fC0000000, 0f3F800000;
	setp.ge.f32 	%p8, %f5, 0f41102CB4;
	selp.f32 	%f11, 0f3F800000, %f10, %p8;
	copysign.f32 	%f12, %f4, %f11;
	mul.f32 	%f13, %f4, %f4;
	fma.rn.f32 	%f14, %f13, 0f3C80F082, 0fBD563CAE;
	fma.rn.f32 	%f15, %f14, %f13, 0f3E085941;
	fma.rn.f32 	%f16, %f15, %f13, 0fBEAAA9ED;
	fma.rn.f32 	%f17, %f16, %f13, 0f00000000;
	fma.rn.f32 	%f18, %f17, %f4, %f4;
	setp.ge.f32 	%p9, %f5, 0f3F19999A;
	selp.f32 	%f19, %f12, %f18, %p9;
	add.f32 	%f20, %f19, 0f3F800000;
	mul.f32 	%f21, %f20, 0f3F000000;
	mul.f32 	%f22, %f1, %f21;
	ld.global.f32 	%f23, [%rd34];
	mul.f32 	%f24, %f23, %f22;
	add.s64 	%rd35, %rd15, %rd32;
	st.global.f32 	[%rd35], %f24;
$L__BB2_11:
	add.s32 	%r21, %r20, 128;
	setp.ge.s32 	%p10, %r21, %r2;
	@%p10 bra 	$L__BB2_13;
	mul.wide.s32 	%rd36, %r21, 4;
	add.s64 	%rd37, %rd13, %rd36;
	add.s64 	%rd38, %rd14, %rd36;
	ld.global.f32 	%f25, [%rd37];
	mul.f32 	%f26, %f25, 0f3D122279;
	fma.rn.f32 	%f27, %f25, %f26, 0f3F4C422A;
	mul.f32 	%f28, %f25, %f27;
	abs.f32 	%f29, %f28;
	mul.f32 	%f30, %f29, 0f4038AA3B;
	ex2.approx.ftz.f32 	%f31, %f30;
	add.f32 	%f32, %f31, 0f3F800000;
	rcp.approx.ftz.f32 	%f33, %f32;
	fma.rn.f32 	%f34, %f33, 0fC0000000, 0f3F800000;
	setp.ge.f32 	%p11, %f29, 0f41102CB4;
	selp.f32 	%f35, 0f3F800000, %f34, %p11;
	copysign.f32 	%f36, %f28, %f35;
	mul.f32 	%f37, %f28, %f28;
	fma.rn.f32 	%f38, %f37, 0f3C80F082, 0fBD563CAE;
	fma.rn.f32 	%f39, %f38, %f37, 0f3E085941;
	fma.rn.f32 	%f40, %f39, %f37, 0fBEAAA9ED;
	fma.rn.f32 	%f41, %f40, %f37, 0f00000000;
	fma.rn.f32 	%f42, %f41, %f28, %f28;
	setp.ge.f32 	%p12, %f29, 0f3F19999A;
	selp.f32 	%f43, %f36, %f42, %p12;
	add.f32 	%f44, %f43, 0f3F800000;
	mul.f32 	%f45, %f44, 0f3F000000;
	mul.f32 	%f46, %f25, %f45;
	ld.global.f32 	%f47, [%rd38];
	mul.f32 	%f48, %f47, %f46;
	add.s64 	%rd39, %rd15, %rd36;
	st.global.f32 	[%rd39], %f48;
$L__BB2_13:
	add.s32 	%r22, %r20, 256;
	setp.ge.s32 	%p13, %r22, %r2;
	@%p13 bra 	$L__BB2_15;
	mul.wide.s32 	%rd40, %r22, 4;
	add.s64 	%rd41, %rd13, %rd40;
	add.s64 	%rd42, %rd14, %rd40;
	ld.global.f32 	%f49, [%rd41];
	mul.f32 	%f50, %f49, 0f3D122279;
	fma.rn.f32 	%f51, %f49, %f50, 0f3F4C422A;
	mul.f32 	%f52, %f49, %f51;
	abs.f32 	%f53, %f52;
	mul.f32 	%f54, %f53, 0f4038AA3B;
	ex2.approx.ftz.f32 	%f55, %f54;
	add.f32 	%f56, %f55, 0f3F800000;
	rcp.approx.ftz.f32 	%f57, %f56;
	fma.rn.f32 	%f58, %f57, 0fC0000000, 0f3F800000;
	setp.ge.f32 	%p14, %f53, 0f41102CB4;
	selp.f32 	%f59, 0f3F800000, %f58, %p14;
	copysign.f32 	%f60, %f52, %f59;
	mul.f32 	%f61, %f52, %f52;
	fma.rn.f32 	%f62, %f61, 0f3C80F082, 0fBD563CAE;
	fma.rn.f32 	%f63, %f62, %f61, 0f3E085941;
	fma.rn.f32 	%f64, %f63, %f61, 0fBEAAA9ED;
	fma.rn.f32 	%f65, %f64, %f61, 0f00000000;
	fma.rn.f32 	%f66, %f65, %f52, %f52;
	setp.ge.f32 	%p15, %f53, 0f3F19999A;
	selp.f32 	%f67, %f60, %f66, %p15;
	add.f32 	%f68, %f67, 0f3F800000;
	mul.f32 	%f69, %f68, 0f3F000000;
	mul.f32 	%f70, %f49, %f69;
	ld.global.f32 	%f71, [%rd42];
	mul.f32 	%f72, %f71, %f70;
	add.s64 	%rd43, %rd15, %rd40;
	st.global.f32 	[%rd43], %f72;
$L__BB2_15:
	add.s32 	%r23, %r20, 384;
	setp.ge.s32 	%p16, %r23, %r2;
	@%p16 bra 	$L__BB2_17;
	mul.wide.s32 	%rd44, %r23, 4;
	add.s64 	%rd45, %rd13, %rd44;
	add.s64 	%rd46, %rd14, %rd44;
	ld.global.f32 	%f73, [%rd45];
	mul.f32 	%f74, %f73, 0f3D122279;
	fma.rn.f32 	%f75, %f73, %f74, 0f3F4C422A;
	mul.f32 	%f76, %f73, %f75;
	abs.f32 	%f77, %f76;
	mul.f32 	%f78, %f77, 0f4038AA3B;
	ex2.approx.ftz.f32 	%f79, %f78;
	add.f32 	%f80, %f79, 0f3F800000;
	rcp.approx.ftz.f32 	%f81, %f80;
	fma.rn.f32 	%f82, %f81, 0fC0000000, 0f3F800000;
	setp.ge.f32 	%p17, %f77, 0f41102CB4;
	selp.f32 	%f83, 0f3F800000, %f82, %p17;
	copysign.f32 	%f84, %f76, %f83;
	mul.f32 	%f85, %f76, %f76;
	fma.rn.f32 	%f86, %f85, 0f3C80F082, 0fBD563CAE;
	fma.rn.f32 	%f87, %f86, %f85, 0f3E085941;
	fma.rn.f32 	%f88, %f87, %f85, 0fBEAAA9ED;
	fma.rn.f32 	%f89, %f88, %f85, 0f00000000;
	fma.rn.f32 	%f90, %f89, %f76, %f76;
	setp.ge.f32 	%p18, %f77, 0f3F19999A;
	selp.f32 	%f91, %f84, %f90, %p18;
	add.f32 	%f92, %f91, 0f3F800000;
	mul.f32 	%f93, %f92, 0f3F000000;
	mul.f32 	%f94, %f73, %f93;
	ld.global.f32 	%f95, [%rd46];
	mul.f32 	%f96, %f95, %f94;
	add.s64 	%rd47, %rd15, %rd44;
	st.global.f32 	[%rd47], %f96;
$L__BB2_17:
	add.s32 	%r53, %r53, 4;
	setp.eq.s32 	%p19, %r53, %r56;
	@%p19 bra 	$L__BB2_18;
	bra.uni 	$L__BB2_9;
$L__BB2_18:
	setp.eq.s32 	%p20, %r10, 0;
	@%p20 bra 	$L__BB2_37;
	setp.eq.s32 	%p21, %r10, 1;
	@%p21 bra 	$L__BB2_25;
	shl.b32 	%r39, %r56, 7;
	add.s32 	%r29, %r39, %r4;
	setp.ge.s32 	%p22, %r29, %r2;
	@%p22 bra 	$L__BB2_22;
	mul.wide.s32 	%rd48, %r29, 4;
	add.s64 	%rd49, %rd13, %rd48;
	add.s64 	%rd50, %rd14, %rd48;
	ld.global.f32 	%f97, [%rd49];
	mul.f32 	%f98, %f97, 0f3D122279;
	fma.rn.f32 	%f99, %f97, %f98, 0f3F4C422A;
	mul.f32 	%f100, %f97, %f99;
	abs.f32 	%f101, %f100;
	mul.f32 	%f102, %f101, 0f4038AA3B;
	ex2.approx.ftz.f32 	%f103, %f102;
	add.f32 	%f104, %f103, 0f3F800000;
	rcp.approx.ftz.f32 	%f105, %f104;
	fma.rn.f32 	%f106, %f105, 0fC0000000, 0f3F800000;
	setp.ge.f32 	%p23, %f101, 0f41102CB4;
	selp.f32 	%f107, 0f3F800000, %f106, %p23;
	copysign.f32 	%f108, %f100, %f107;
	mul.f32 	%f109, %f100, %f100;
	fma.rn.f32 	%f110, %f109, 0f3C80F082, 0fBD563CAE;
	fma.rn.f32 	%f111, %f110, %f109, 0f3E085941;
	fma.rn.f32 	%f112, %f111, %f109, 0fBEAAA9ED;
	fma.rn.f32 	%f113, %f112, %f109, 0f00000000;
	fma.rn.f32 	%f114, %f113, %f100, %f100;
	setp.ge.f32 	%p24, %f101, 0f3F19999A;
	selp.f32 	%f115, %f108, %f114, %p24;
	add.f32 	%f116, %f115, 0f3F800000;
	mul.f32 	%f117, %f116, 0f3F000000;
	mul.f32 	%f118, %f97, %f117;
	ld.global.f32 	%f119, [%rd50];
	mul.f32 	%f120, %f119, %f118;
	add.s64 	%rd51, %rd15, %rd48;
	st.global.f32 	[%rd51], %f120;
$L__BB2_22:
	add.s32 	%r30, %r29, 128;
	setp.ge.s32 	%p25, %r30, %r2;
	@%p25 bra 	$L__BB2_24;
	mul.wide.s32 	%rd52, %r30, 4;
	add.s64 	%rd53, %rd13, %rd52;
	add.s64 	%rd54, %rd14, %rd52;
	ld.global.f32 	%f121, [%rd53];
	mul.f32 	%f122, %f121, 0f3D122279;
	fma.rn.f32 	%f123, %f121, %f122, 0f3F4C422A;
	mul.f32 	%f124, %f121, %f123;
	abs.f32 	%f125, %f124;
	mul.f32 	%f126, %f125, 0f4038AA3B;
	ex2.approx.ftz.f32 	%f127, %f126;
	add.f32 	%f128, %f127, 0f3F800000;
	rcp.approx.ftz.f32 	%f129, %f128;
	fma.rn.f32 	%f130, %f129, 0fC0000000, 0f3F800000;
	setp.ge.f32 	%p26, %f125, 0f41102CB4;
	selp.f32 	%f131, 0f3F800000, %f130, %p26;
	copysign.f32 	%f132, %f124, %f131;
	mul.f32 	%f133, %f124, %f124;
	fma.rn.f32 	%f134, %f133, 0f3C80F082, 0fBD563CAE;
	fma.rn.f32 	%f135, %f134, %f133, 0f3E085941;
	fma.rn.f32 	%f136, %f135, %f133, 0fBEAAA9ED;
	fma.rn.f32 	%f137, %f136, %f133, 0f00000000;
	fma.rn.f32 	%f138, %f137, %f124, %f124;
	setp.ge.f32 	%p27, %f125, 0f3F19999A;
	selp.f32 	%f139, %f132, %f138, %p27;
	add.f32 	%f140, %f139, 0f3F800000;
	mul.f32 	%f141, %f140, 0f3F000000;
	mul.f32 	%f142, %f121, %f141;
	ld.global.f32 	%f143, [%rd54];
	mul.f32 	%f144, %f143, %f142;
	add.s64 	%rd55, %rd15, %rd52;
	st.global.f32 	[%rd55], %f144;
$L__BB2_24:
	add.s32 	%r56, %r56, 2;
$L__BB2_25:
	and.b32  	%r40, %r34, 1;
	setp.eq.b32 	%p28, %r40, 1;
	not.pred 	%p29, %p28;
	@%p29 bra 	$L__BB2_37;
	shl.b32 	%r41, %r56, 7;
	add.s32 	%r33, %r41, %r4;
	setp.ge.s32 	%p30, %r33, %r2;
	@%p30 bra 	$L__BB2_37;
	mul.wide.s32 	%rd56, %r33, 4;
	add.s64 	%rd57, %rd13, %rd56;
	add.s64 	%rd58, %rd14, %rd56;
	ld.global.f32 	%f145, [%rd57];
	mul.f32 	%f146, %f145, 0f3D122279;
	fma.rn.f32 	%f147, %f145, %f146, 0f3F4C422A;
	mul.f32 	%f148, %f145, %f147;
	abs.f32 	%f149, %f148;
	mul.f32 	%f150, %f149, 0f4038AA3B;
	ex2.approx.ftz.f32 	%f151, %f150;
	add.f32 	%f152, %f151, 0f3F800000;
	rcp.approx.ftz.f32 	%f153, %f152;
	fma.rn.f32 	%f154, %f153, 0fC0000000, 0f3F800000;
	setp.ge.f32 	%p31, %f149, 0f41102CB4;
	selp.f32 	%f155, 0f3F800000, %f154, %p31;
	copysign.f32 	%f156, %f148, %f155;
	mul.f32 	%f157, %f148, %f148;
	fma.rn.f32 	%f158, %f157, 0f3C80F082, 0fBD563CAE;
	fma.rn.f32 	%f159, %f158, %f157, 0f3E085941;
	fma.rn.f32 	%f160, %f159, %f157, 0fBEAAA9ED;
	fma.rn.f32 	%f161, %f160, %f157, 0f00000000;
	fma.rn.f32 	%f162, %f161, %f148, %f148;
	setp.ge.f32 	%p32, %f149, 0f3F19999A;
	selp.f32 	%f163, %f156, %f162, %p32;
	add.f32 	%f164, %f163, 0f3F800000;
	mul.f32 	%f165, %f164, 0f3F000000;
	mul.f32 	%f166, %f145, %f165;
	ld.global.f32 	%f167, [%rd58];
	mul.f32 	%f168, %f167, %f166;
	add.s64 	%rd59, %rd15, %rd56;
	st.global.f32 	[%rd59], %f168;
	bra.uni 	$L__BB2_37;
$L__BB2_28:
	setp.lt.s32 	%p33, %r34, 1;
	@%p33 bra 	$L__BB2_37;
	and.b32  	%r12, %r34, 3;
	setp.lt.u32 	%p34, %r34, 4;
	mov.b32 	%r55, 0;
	@%p34 bra 	$L__BB2_32;
	and.b32  	%r55, %r34, 2147483644;
	neg.s32 	%r52, %r55;
	add.s64 	%rd61, %rd31, 1024;
	add.s64 	%rd16, %rd2, %rd61;
	add.s64 	%rd17, %rd3, %rd61;
	add.s64 	%rd18, %rd1, %rd61;
	mov.u32 	%r51, %r4;
$L__BB2_31:
	.pragma "nounroll";
	mul.wide.s32 	%rd62, %r51, 4;
	add.s64 	%rd63, %rd16, %rd62;
	add.s64 	%rd64, %rd17, %rd62;
	add.s64 	%rd65, %rd18, %rd62;
	ld.global.f32 	%f169, [%rd63+-1024];
	mul.f32 	%f170, %f169, 0f3D122279;
	fma.rn.f32 	%f171, %f169, %f170, 0f3F4C422A;
	mul.f32 	%f172, %f169, %f171;
	abs.f32 	%f173, %f172;
	mul.f32 	%f174, %f173, 0f4038AA3B;
	ex2.approx.ftz.f32 	%f175, %f174;
	add.f32 	%f176, %f175, 0f3F800000;
	rcp.approx.ftz.f32 	%f177, %f176;
	fma.rn.f32 	%f178, %f177, 0fC0000000, 0f3F800000;
	setp.ge.f32 	%p35, %f173, 0f41102CB4;
	selp.f32 	%f179, 0f3F800000, %f178, %p35;
	copysign.f32 	%f180, %f172, %f179;
	mul.f32 	%f181, %f172, %f172;
	fma.rn.f32 	%f182, %f181, 0f3C80F082, 0fBD563CAE;
	fma.rn.f32 	%f183, %f182, %f181, 0f3E085941;
	fma.rn.f32 	%f184, %f183, %f181, 0fBEAAA9ED;
	fma.rn.f32 	%f185, %f184, %f181, 0f00000000;
	fma.rn.f32 	%f186, %f185, %f172, %f172;
	setp.ge.f32 	%p36, %f173, 0f3F19999A;
	selp.f32 	%f187, %f180, %f186, %p36;
	add.f32 	%f188, %f187, 0f3F800000;
	mul.f32 	%f189, %f188, 0f3F000000;
	mul.f32 	%f190, %f169, %f189;
	ld.global.f32 	%f191, [%rd64+-1024];
	mul.f32 	%f192, %f191, %f190;
	st.global.f32 	[%rd65+-1024], %f192;
	ld.global.f32 	%f193, [%rd63+-512];
	mul.f32 	%f194, %f193, 0f3D122279;
	fma.rn.f32 	%f195, %f193, %f194, 0f3F4C422A;
	mul.f32 	%f196, %f193, %f195;
	abs.f32 	%f197, %f196;
	mul.f32 	%f198, %f197, 0f4038AA3B;
	ex2.approx.ftz.f32 	%f199, %f198;
	add.f32 	%f200, %f199, 0f3F800000;
	rcp.approx.ftz.f32 	%f201, %f200;
	fma.rn.f32 	%f202, %f201, 0fC0000000, 0f3F800000;
	setp.ge.f32 	%p37, %f197, 0f41102CB4;
	selp.f32 	%f203, 0f3F800000, %f202, %p37;
	copysign.f32 	%f204, %f196, %f203;
	mul.f32 	%f205, %f196, %f196;
	fma.rn.f32 	%f206, %f205, 0f3C80F082, 0fBD563CAE;
	fma.rn.f32 	%f207, %f206, %f205, 0f3E085941;
	fma.rn.f32 	%f208, %f207, %f205, 0fBEAAA9ED;
	fma.rn.f32 	%f209, %f208, %f205, 0f00000000;
	fma.rn.f32 	%f210, %f209, %f196, %f196;
	setp.ge.f32 	%p38, %f197, 0f3F19999A;
	selp.f32 	%f211, %f204, %f210, %p38;
	add.f32 	%f212, %f211, 0f3F800000;
	mul.f32 	%f213, %f212, 0f3F000000;
	mul.f32 	%f214, %f193, %f213;
	ld.global.f32 	%f215, [%rd64+-512];
	mul.f32 	%f216, %f215, %f214;
	st.global.f32 	[%rd65+-512], %f216;
	ld.global.f32 	%f217, [%rd63];
	mul.f32 	%f218, %f217, 0f3D122279;
	fma.rn.f32 	%f219, %f217, %f218, 0f3F4C422A;
	mul.f32 	%f220, %f217, %f219;
	abs.f32 	%f221, %f220;
	mul.f32 	%f222, %f221, 0f4038AA3B;
	ex2.approx.ftz.f32 	%f223, %f222;
	add.f32 	%f224, %f223, 0f3F800000;
	rcp.approx.ftz.f32 	%f225, %f224;
	fma.rn.f32 	%f226, %f225, 0fC0000000, 0f3F800000;
	setp.ge.f32 	%p39, %f221, 0f41102CB4;
	selp.f32 	%f227, 0f3F800000, %f226, %p39;
	copysign.f32 	%f228, %f220, %f227;
	mul.f32 	%f229, %f220, %f220;
	fma.rn.f32 	%f230, %f229, 0f3C80F082, 0fBD563CAE;
	fma.rn.f32 	%f231, %f230, %f229, 0f3E085941;
	fma.rn.f32 	%f232, %f231, %f229, 0fBEAAA9ED;
	fma.rn.f32 	%f233, %f232, %f229, 0f00000000;
	fma.rn.f32 	%f234, %f233, %f220, %f220;
	setp.ge.f32 	%p40, %f221, 0f3F19999A;
	selp.f32 	%f235, %f228, %f234, %p40;
	add.f32 	%f236, %f235, 0f3F800000;
	mul.f32 	%f237, %f236, 0f3F000000;
	mul.f32 	%f238, %f217, %f237;
	ld.global.f32 	%f239, [%rd64];
	mul.f32 	%f240, %f239, %f238;
	st.global.f32 	[%rd65], %f240;
	ld.global.f32 	%f241, [%rd63+512];
	mul.f32 	%f242, %f241, 0f3D122279;
	fma.rn.f32 	%f243, %f241, %f242, 0f3F4C422A;
	mul.f32 	%f244, %f241, %f243;
	abs.f32 	%f245, %f244;
	mul.f32 	%f246, %f245, 0f4038AA3B;
	ex2.approx.ftz.f32 	%f247, %f246;
	add.f32 	%f248, %f247, 0f3F800000;
	rcp.approx.ftz.f32 	%f249, %f248;
	fma.rn.f32 	%f250, %f249, 0fC0000000, 0f3F800000;
	setp.ge.f32 	%p41, %f245, 0f41102CB4;
	selp.f32 	%f251, 0f3F800000, %f250, %p41;
	copysign.f32 	%f252, %f244, %f251;
	mul.f32 	%f253, %f244, %f244;
	fma.rn.f32 	%f254, %f253, 0f3C80F082, 0fBD563CAE;
	fma.rn.f32 	%f255, %f254, %f253, 0f3E085941;
	fma.rn.f32 	%f256, %f255, %f253, 0fBEAAA9ED;
	fma.rn.f32 	%f257, %f256, %f253, 0f00000000;
	fma.rn.f32 	%f258, %f257, %f244, %f244;
	setp.ge.f32 	%p42, %f245, 0f3F19999A;
	selp.f32 	%f259, %f252, %f258, %p42;
	add.f32 	%f260, %f259, 0f3F800000;
	mul.f32 	%f261, %f260, 0f3F000000;
	mul.f32 	%f262, %f241, %f261;
	ld.global.f32 	%f263, [%rd64+512];
	mul.f32 	%f264, %f263, %f262;
	st.global.f32 	[%rd65+512], %f264;
	add.s32 	%r52, %r52, 4;
	add.s32 	%r51, %r51, 512;
	setp.eq.s32 	%p43, %r52, 0;
	@%p43 bra 	$L__BB2_32;
	bra.uni 	$L__BB2_31;
$L__BB2_32:
	setp.eq.s32 	%p44, %r12, 0;
	@%p44 bra 	$L__BB2_37;
	setp.eq.s32 	%p45, %r12, 1;
	@%p45 bra 	$L__BB2_35;
	shl.b32 	%r44, %r55, 7;
	add.s32 	%r45, %r44, %r4;
	mul.wide.s32 	%rd66, %r45, 4;
	add.s64 	%rd67, %rd13, %rd66;
	add.s64 	%rd68, %rd14, %rd66;
	ld.global.f32 	%f265, [%rd67];
	mul.f32 	%f266, %f265, 0f3D122279;
	fma.rn.f32 	%f267, %f265, %f266, 0f3F4C422A;
	mul.f32 	%f268, %f265, %f267;
	abs.f32 	%f269, %f268;
	mul.f32 	%f270, %f269, 0f4038AA3B;
	ex2.approx.ftz.f32 	%f271, %f270;
	add.f32 	%f272, %f271, 0f3F800000;
	rcp.approx.ftz.f32 	%f273, %f272;
	fma.rn.f32 	%f274, %f273, 0fC0000000, 0f3F800000;
	setp.ge.f32 	%p46, %f269, 0f41102CB4;
	selp.f32 	%f275, 0f3F800000, %f274, %p46;
	copysign.f32 	%f276, %f268, %f275;
	mul.f32 	%f277, %f268, %f268;
	fma.rn.f32 	%f278, %f277, 0f3C80F082, 0fBD563CAE;
	fma.rn.f32 	%f279, %f278, %f277, 0f3E085941;
	fma.rn.f32 	%f280, %f279, %f277, 0fBEAAA9ED;
	fma.rn.f32 	%f281, %f280, %f277, 0f00000000;
	fma.rn.f32 	%f282, %f281, %f268, %f268;
	setp.ge.f32 	%p47, %f269, 0f3F19999A;
	selp.f32 	%f283, %f276, %f282, %p47;
	add.f32 	%f284, %f283, 0f3F800000;
	mul.f32 	%f285, %f284, 0f3F000000;
	mul.f32 	%f286, %f265, %f285;
	ld.global.f32 	%f287, [%rd68];
	mul.f32 	%f288, %f287, %f286;
	add.s64 	%rd69, %rd15, %rd66;
	st.global.f32 	[%rd69], %f288;
	ld.global.f32 	%f289, [%rd67+512];
	mul.f32 	%f290, %f289, 0f3D122279;
	fma.rn.f32 	%f291, %f289, %f290, 0f3F4C422A;
	mul.f32 	%f292, %f289, %f291;
	abs.f32 	%f293, %f292;
	mul.f32 	%f294, %f293, 0f4038AA3B;
	ex2.approx.ftz.f32 	%f295, %f294;
	add.f32 	%f296, %f295, 0f3F800000;
	rcp.approx.ftz.f32 	%f297, %f296;
	fma.rn.f32 	%f298, %f297, 0fC0000000, 0f3F800000;
	setp.ge.f32 	%p48, %f293, 0f41102CB4;
	selp.f32 	%f299, 0f3F800000, %f298, %p48;
	copysign.f32 	%f300, %f292, %f299;
	mul.f32 	%f301, %f292, %f292;
	fma.rn.f32 	%f302, %f301, 0f3C80F082, 0fBD563CAE;
	fma.rn.f32 	%f303, %f302, %f301, 0f3E085941;
	fma.rn.f32 	%f304, %f303, %f301, 0fBEAAA9ED;
	fma.rn.f32 	%f305, %f304, %f301, 0f00000000;
	fma.rn.f32 	%f306, %f305, %f292, %f292;
	setp.ge.f32 	%p49, %f293, 0f3F19999A;
	selp.f32 	%f307, %f300, %f306, %p49;
	add.f32 	%f308, %f307, 0f3F800000;
	mul.f32 	%f309, %f308, 0f3F000000;
	mul.f32 	%f310, %f289, %f309;
	ld.global.f32 	%f311, [%rd68+512];
	mul.f32 	%f312, %f311, %f310;
	st.global.f32 	[%rd69+512], %f312;
	add.s32 	%r55, %r55, 2;
$L__BB2_35:
	and.b32  	%r46, %r34, 1;
	setp.eq.b32 	%p50, %r46, 1;
	not.pred 	%p51, %p50;
	@%p51 bra 	$L__BB2_37;
	shl.b32 	%r47, %r55, 7;
	add.s32 	%r48, %r47, %r4;
	mul.wide.s32 	%rd70, %r48, 4;
	add.s64 	%rd71, %rd13, %rd70;
	add.s64 	%rd72, %rd14, %rd70;
	ld.global.f32 	%f313, [%rd71];
	mul.f32 	%f314, %f313, 0f3D122279;
	fma.rn.f32 	%f315, %f313, %f314, 0f3F4C422A;
	mul.f32 	%f316, %f313, %f315;
	abs.f32 	%f317, %f316;
	mul.f32 	%f318, %f317, 0f4038AA3B;
	ex2.approx.ftz.f32 	%f319, %f318;
	add.f32 	%f320, %f319, 0f3F800000;
	rcp.approx.ftz.f32 	%f321, %f320;
	fma.rn.f32 	%f322, %f321, 0fC0000000, 0f3F800000;
	setp.ge.f32 	%p52, %f317, 0f41102CB4;
	selp.f32 	%f323, 0f3F800000, %f322, %p52;
	copysign.f32 	%f324, %f316, %f323;
	mul.f32 	%f325, %f316, %f316;
	fma.rn.f32 	%f326, %f325, 0f3C80F082, 0fBD563CAE;
	fma.rn.f32 	%f327, %f326, %f325, 0f3E085941;
	fma.rn.f32 	%f328, %f327, %f325, 0fBEAAA9ED;
	fma.rn.f32 	%f329, %f328, %f325, 0f00000000;
	fma.rn.f32 	%f330, %f329, %f316, %f316;
	setp.ge.f32 	%p53, %f317, 0f3F19999A;
	selp.f32 	%f331, %f324, %f330, %p53;
	add.f32 	%f332, %f331, 0f3F800000;
	mul.f32 	%f333, %f332, 0f3F000000;
	mul.f32 	%f334, %f313, %f333;
	ld.global.f32 	%f335, [%rd72];
	mul.f32 	%f336, %f335, %f334;
	add.s64 	%rd73, %rd15, %rd70;
	st.global.f32 	[%rd73], %f336;
$L__BB2_37:
	ret;

}


// ===== COMPILED SASS (sm_100) =====

	.target	sm_100

	.elftype	@"ET_EXEC"


//--------------------- .note.nv.tkinfo           --------------------------
	.section	.note.nv.tkinfo,"",@"SHT_NOTE"
	.sectionflags	@"SHF_NOTE_NV_TKINFO"
	.tkinfo
        /*0018*/ 	.word	0x00000002
        /*0030*/ 	.string	""
        /*0030*/ 	.string	"ptxas"
        /*0030*/ 	.string	"Cuda compilation tools, release 13.0, V13.0.88"
        /*0030*/ 	.string	"Build cuda_13.0.r13.0/compiler.36424714_0"
        /*0030*/ 	.string	"-arch sm_100 -m 64 "



//--------------------- .note.nv.cuinfo           --------------------------
	.section	.note.nv.cuinfo,"",@"SHT_NOTE"
	.sectionflags	@"SHF_NOTE_NV_CUINFO"
        /*0018*/ 	.short	0x0002
        /*001a*/ 	.short	0x0064
        /*001c*/ 	.short	0x0082
	.zero		2


//--------------------- .nv.info                  --------------------------
	.section	.nv.info,"",@"SHT_CUDA_INFO"
	.align	4


	//----- nvinfo : EIATTR_REGCOUNT
	.align		4
        /*0000*/ 	.byte	0x04, 0x2f
        /*0002*/ 	.short	(.L_44 - .L_43)
	.align		4
.L_43:
        /*0004*/ 	.word	index@(_ZN3cub18CUB_300001_SM_10006detail11EmptyKernelIvEEvv)
        /*0008*/ 	.word	0x00000004


	//----- nvinfo : EIATTR_FRAME_SIZE
	.align		4
.L_44:
        /*000c*/ 	.byte	0x04, 0x11
        /*000e*/ 	.short	(.L_46 - .L_45)
	.align		4
.L_45:
        /*0010*/ 	.word	index@(_ZN3cub18CUB_300001_SM_10006detail11EmptyKernelIvEEvv)
        /*0014*/ 	.word	0x00000000


	//----- nvinfo : EIATTR_REGCOUNT
	.align		4
.L_46:
        /*0018*/ 	.byte	0x04, 0x2f
        /*001a*/ 	.short	(.L_48 - .L_47)
	.align		4
.L_47:
        /*001c*/ 	.word	index@(_ZN3cub18CUB_300001_SM_10006detail9transform16transform_kernelINS2_10policy_hubILb1EN4cuda3std3__45tupleIJN6thrust24THRUST_300001_SM_1000_NS10device_ptrIfEESC_EEEE10policy1000Ei8gelu_dotIfESC_JPfSI_EEEvT0_iT1_T2_DpNS2_10kernel_argIT3_EE)
        /*0020*/ 	.word	0x00000017


	//----- nvinfo : EIATTR_FRAME_SIZE
	.align		4
.L_48:
        /*0024*/ 	.byte	0x04, 0x11
        /*0026*/ 	.short	(.L_50 - .L_49)
	.align		4
.L_49:
        /*0028*/ 	.word	index@(_ZN3cub18CUB_300001_SM_10006detail9transform16transform_kernelINS2_10policy_hubILb1EN4cuda3std3__45tupleIJN6thrust24THRUST_300001_SM_1000_NS10device_ptrIfEESC_EEEE10policy1000Ei8gelu_dotIfESC_JPfSI_EEEvT0_iT1_T2_DpNS2_10kernel_argIT3_EE)
        /*002c*/ 	.word	0x00000000


	//----- nvinfo : EIATTR_REGCOUNT
	.align		4
.L_50:
        /*0030*/ 	.byte	0x04, 0x2f
        /*0032*/ 	.short	(.L_52 - .L_51)
	.align		4
.L_51:
        /*0034*/ 	.word	index@(_ZN3cub18CUB_300001_SM_10006detail9transform16transform_kernelINS2_10policy_hubILb1EN4cuda3std3__45tupleIJN6thrust24THRUST_300001_SM_1000_NS10device_ptrIfEESC_EEEE10policy1000El8gelu_dotIfESC_JPfSI_EEEvT0_iT1_T2_DpNS2_10kernel_argIT3_EE)
        /*0038*/ 	.word	0x0000001d


	//----- nvinfo : EIATTR_FRAME_SIZE
	.align		4
.L_52:
        /*003c*/ 	.byte	0x04, 0x11
        /*003e*/ 	.short	(.L_54 - .L_53)
	.align		4
.L_53:
        /*0040*/ 	.word	index@(_ZN3cub18CUB_300001_SM_10006detail9transform16transform_kernelINS2_10policy_hubILb1EN4cuda3std3__45tupleIJN6thrust24THRUST_300001_SM_1000_NS10device_ptrIfEESC_EEEE10policy1000El8gelu_dotIfESC_JPfSI_EEEvT0_iT1_T2_DpNS2_10kernel_argIT3_EE)
        /*0044*/ 	.word	0x00000000


	//----- nvinfo : EIATTR_MIN_STACK_SIZE
	.align		4
.L_54:
        /*0048*/ 	.byte	0x04, 0x12
        /*004a*/ 	.short	(.L_56 - .L_55)
	.align		4
.L_55:
        /*004c*/ 	.word	index@(_ZN3cub18CUB_300001_SM_10006detail9transform16transform_kernelINS2_10policy_hubILb1EN4cuda3std3__45tupleIJN6thrust24THRUST_300001_SM_1000_NS10device_ptrIfEESC_EEEE10policy1000El8gelu_dotIfESC_JPfSI_EEEvT0_iT1_T2_DpNS2_10kernel_argIT3_EE)
        /*0050*/ 	.word	0x00000000


	//----- nvinfo : EIATTR_MIN_STACK_SIZE
	.align		4
.L_56:
        /*0054*/ 	.byte	0x04, 0x12
        /*0056*/ 	.short	(.L_58 - .L_57)
	.align		4
.L_57:
        /*0058*/ 	.word	index@(_ZN3cub18CUB_300001_SM_10006detail9transform16transform_kernelINS2_10policy_hubILb1EN4cuda3std3__45tupleIJN6thrust24THRUST_300001_SM_1000_NS10device_ptrIfEESC_EEEE10policy1000Ei8gelu_dotIfESC_JPfSI_EEEvT0_iT1_T2_DpNS2_10kernel_argIT3_EE)
        /*005c*/ 	.word	0x00000000


	//----- nvinfo : EIATTR_MIN_STACK_SIZE
	.align		4
.L_58:
        /*0060*/ 	.byte	0x04, 0x12
        /*0062*/ 	.short	(.L_60 - .L_59)
	.align		4
.L_59:
        /*0064*/ 	.word	index@(_ZN3cub18CUB_300001_SM_10006detail11EmptyKernelIvEEvv)
        /*0068*/ 	.word	0x00000000
.L_60:


//--------------------- .nv.compat                --------------------------
	.section	.nv.compat,"",@"SHT_CUDA_COMPAT_INFO"
	.align	4
        /*0000*/ 	.byte	0x02, 0x09, 0x00, 0x00, 0x02, 0x02, 0x01, 0x00, 0x02, 0x05, 0x05, 0x00, 0x03, 0x07, 0x01, 0x01
        /*0010*/ 	.byte	0x02, 0x03, 0x00, 0x00, 0x02, 0x06, 0x01, 0x00, 0x04, 0x0b, 0x08, 0x00, 0x01, 0x00, 0x00, 0x00
        /*0020*/ 	.byte	0x00, 0x00, 0x00, 0x00


//--------------------- .nv.info._ZN3cub18CUB_300001_SM_10006detail9transform16transform_kernelINS2_10policy_hubILb1EN4cuda3std3__45tupleIJN6thrust24THRUST_300001_SM_1000_NS10device_ptrIfEESC_EEEE10policy1000El8gelu_dotIfESC_JPfSI_EEEvT0_iT1_T2_DpNS2_10kernel_argIT3_EE --------------------------
	.section	.nv.info._ZN3cub18CUB_300001_SM_10006detail9transform16transform_kernelINS2_10policy_hubILb1EN4cuda3std3__45tupleIJN6thrust24THRUST_300001_SM_1000_NS10device_ptrIfEESC_EEEE10policy1000El8gelu_dotIfESC_JPfSI_EEEvT0_iT1_T2_DpNS2_10kernel_argIT3_EE,"",@"SHT_CUDA_INFO"
	.sectionflags	@""
	.align	4


	//----- nvinfo : EIATTR_CUDA_API_VERSION
	.align		4
        /*0000*/ 	.byte	0x04, 0x37
        /*0002*/ 	.short	(.L_62 - .L_61)
.L_61:
        /*0004*/ 	.word	0x00000082


	//----- nvinfo : EIATTR_KPARAM_INFO
	.align		4
.L_62:
        /*0008*/ 	.byte	0x04, 0x17
        /*000a*/ 	.short	(.L_64 - .L_63)
.L_63:
        /*000c*/ 	.word	0x00000000
        /*0010*/ 	.short	0x0005
        /*0012*/ 	.short	0x0028
        /*0014*/ 	.byte	0x00, 0xf0, 0x41, 0x00


	//----- nvinfo : EIATTR_KPARAM_INFO
	.align		4
.L_64:
        /*0018*/ 	.byte	0x04, 0x17
        /*001a*/ 	.short	(.L_66 - .L_65)
.L_65:
        /*001c*/ 	.word	0x00000000
        /*0020*/ 	.short	0x0004
        /*0022*/ 	.short	0x0018
        /*0024*/ 	.byte	0x00, 0xf0, 0x41, 0x00


	//----- nvinfo : EIATTR_KPARAM_INFO
	.align		4
.L_66:
        /*0028*/ 	.byte	0x04, 0x17
        /*002a*/ 	.short	(.L_68 - .L_67)
.L_67:
        /*002c*/ 	.word	0x00000000
        /*0030*/ 	.short	0x0003
        /*0032*/ 	.short	0x0010
        /*0034*/ 	.byte	0x00, 0xf0, 0x21, 0x00


	//----- nvinfo : EIATTR_KPARAM_INFO
	.align		4
.L_68:
        /*0038*/ 	.byte	0x04, 0x17
        /*003a*/ 	.short	(.L_70 - .L_69)
.L_69:
        /*003c*/ 	.word	0x00000000
        /*0040*/ 	.short	0x0002
        /*0042*/ 	.short	0x000c
        /*0044*/ 	.byte	0x00, 0xf0, 0x05, 0x00


	//----- nvinfo : EIATTR_KPARAM_INFO
	.align		4
.L_70:
        /*0048*/ 	.byte	0x04, 0x17
        /*004a*/ 	.short	(.L_72 - .L_71)
.L_71:
        /*004c*/ 	.word	0x00000000
        /*0050*/ 	.short	0x0001
        /*0052*/ 	.short	0x0008
        /*0054*/ 	.byte	0x00, 0xf0, 0x11, 0x00


	//----- nvinfo : EIATTR_KPARAM_INFO
	.align		4
.L_72:
        /*0058*/ 	.byte	0x04, 0x17
        /*005a*/ 	.short	(.L_74 - .L_73)
.L_73:
        /*005c*/ 	.word	0x00000000
        /*0060*/ 	.short	0x0000
        /*0062*/ 	.short	0x0000
        /*0064*/ 	.byte	0x00, 0xf0, 0x21, 0x00


	//----- nvinfo : EIATTR_SPARSE_MMA_MASK
	.align		4
.L_74:
        /*0068*/ 	.byte	0x03, 0x50
        /*006a*/ 	.short	0x0000


	//----- nvinfo : EIATTR_MAXREG_COUNT
	.align		4
        /*006c*/ 	.byte	0x03, 0x1b
        /*006e*/ 	.short	0x00ff


	//----- nvinfo : EIATTR_MERCURY_ISA_VERSION
	.align		4
        /*0070*/ 	.byte	0x03, 0x5f
        /*0072*/ 	.short	0x0101


	//----- nvinfo : EIATTR_VRC_CTA_INIT_COUNT
	.align		4
        /*0074*/ 	.byte	0x02, 0x4a
	.zero		1
	.zero		1


	//----- nvinfo : EIATTR_EXIT_INSTR_OFFSETS
	.align		4
        /*0078*/ 	.byte	0x04, 0x1c
        /*007a*/ 	.short	(.L_76 - .L_75)


	//   ....[0]....
.L_75:
        /*007c*/ 	.word	0x00000450


	//   ....[1]....
        /*0080*/ 	.word	0x00001720


	//   ....[2]....
        /*0084*/ 	.word	0x00001c10


	//   ....[3]....
        /*0088*/ 	.word	0x00001c40


	//   ....[4]....
        /*008c*/ 	.word	0x00001e40


	//   ....[5]....
        /*0090*/ 	.word	0x00001e70


	//   ....[6]....
        /*0094*/ 	.word	0x000026c0


	//   ....[7]....
        /*0098*/ 	.word	0x00002ac0


	//   ....[8]....
        /*009c*/ 	.word	0x00002cd0


	//----- nvinfo : EIATTR_MAX_THREADS
	.align		4
.L_76:
        /*00a0*/ 	.byte	0x04, 0x05
        /*00a2*/ 	.short	(.L_78 - .L_77)
.L_77:
        /*00a4*/ 	.word	0x00000080
        /*00a8*/ 	.word	0x00000001
        /*00ac*/ 	.word	0x00000001


	//----- nvinfo : EIATTR_CRS_STACK_SIZE
	.align		4
.L_78:
        /*00b0*/ 	.byte	0x04, 0x1e
        /*00b2*/ 	.short	(.L_80 - .L_79)
.L_79:
        /*00b4*/ 	.word	0x00000000


	//----- nvinfo : EIATTR_CBANK_PARAM_SIZE
	.align		4
.L_80:
        /*00b8*/ 	.byte	0x03, 0x19
        /*00ba*/ 	.short	0x0038


	//----- nvinfo : EIATTR_PARAM_CBANK
	.align		4
        /*00bc*/ 	.byte	0x04, 0x0a
        /*00be*/ 	.short	(.L_82 - .L_81)
	.align		4
.L_81:
        /*00c0*/ 	.word	index@(.nv.constant0._ZN3cub18CUB_300001_SM_10006detail9transform16transform_kernelINS2_10policy_hubILb1EN4cuda3std3__45tupleIJN6thrust24THRUST_300001_SM_1000_NS10device_ptrIfEESC_EEEE10policy1000El8gelu_dotIfESC_JPfSI_EEEvT0_iT1_T2_DpNS2_10kernel_argIT3_EE)
        /*00c4*/ 	.short	0x0380
        /*00c6*/ 	.short	0x0038


	//----- nvinfo : EIATTR_SW_WAR
	.align		4
.L_82:
        /*00c8*/ 	.byte	0x04, 0x36
        /*00ca*/ 	.short	(.L_84 - .L_83)
.L_83:
        /*00cc*/ 	.word	0x00000008
.L_84:


//--------------------- .nv.info._ZN3cub18CUB_300001_SM_10006detail9transform16transform_kernelINS2_10policy_hubILb1EN4cuda3std3__45tupleIJN6thrust24THRUST_300001_SM_1000_NS10device_ptrIfEESC_EEEE10policy1000Ei8gelu_dotIfESC_JPfSI_EEEvT0_iT1_T2_DpNS2_10kernel_argIT3_EE --------------------------
	.section	.nv.info._ZN3cub18CUB_300001_SM_10006detail9transform16transform_kernelINS2_10policy_hubILb1EN4cuda3std3__45tupleIJN6thrust24THRUST_300001_SM_1000_NS10device_ptrIfEESC_EEEE10policy1000Ei8gelu_dotIfESC_JPfSI_EEEvT0_iT1_T2_DpNS2_10kernel_argIT3_EE,"",@"SHT_CUDA_INFO"
	.sectionflags	@""
	.align	4


	//----- nvinfo : EIATTR_CUDA_API_VERSION
	.align		4
        /*0000*/ 	.byte	0x04, 0x37
        /*0002*/ 	.short	(.L_86 - .L_85)
.L_85:
        /*0004*/ 	.word	0x00000082


	//----- nvinfo : EIATTR_KPARAM_INFO
	.align		4
.L_86:
        /*0008*/ 	.byte	0x04, 0x17
        /*000a*/ 	.short	(.L_88 - .L_87)
.L_87:
        /*000c*/ 	.word	0x00000000
        /*0010*/ 	.short	0x0005
        /*0012*/ 	.short	0x0028
        /*0014*/ 	.byte	0x00, 0xf0, 0x41, 0x00


	//----- nvinfo : EIATTR_KPARAM_INFO
	.align		4
.L_88:
        /*0018*/ 	.byte	0x04, 0x17
        /*001a*/ 	.short	(.L_90 - .L_89)
.L_89:
        /*001c*/ 	.word	0x00000000
        /*0020*/ 	.short	0x0004
        /*0022*/ 	.short	0x0018
        /*0024*/ 	.byte	0x00, 0xf0, 0x41, 0x00


	//----- nvinfo : EIATTR_KPARAM_INFO
	.align		4
.L_90:
        /*0028*/ 	.byte	0x04, 0x17
        /*002a*/ 	.short	(.L_92 - .L_91)
.L_91:
        /*002c*/ 	.word	0x00000000
        /*0030*/ 	.short	0x0003
        /*0032*/ 	.short	0x0010
        /*0034*/ 	.byte	0x00, 0xf0, 0x21, 0x00


	//----- nvinfo : EIATTR_KPARAM_INFO
	.align		4
.L_92:
        /*0038*/ 	.byte	0x04, 0x17
        /*003a*/ 	.short	(.L_94 - .L_93)
.L_93:
        /*003c*/ 	.word	0x00000000
        /*0040*/ 	.short	0x0002
        /*0042*/ 	.short	0x0008
        /*0044*/ 	.byte	0x00, 0xf0, 0x05, 0x00


	//----- nvinfo : EIATTR_KPARAM_INFO
	.align		4
.L_94:
        /*0048*/ 	.byte	0x04, 0x17
        /*004a*/ 	.short	(.L_96 - .L_95)
.L_95:
        /*004c*/ 	.word	0x00000000
        /*0050*/ 	.short	0x0001
        /*0052*/ 	.short	0x0004
        /*0054*/ 	.byte	0x00, 0xf0, 0x11, 0x00


	//----- nvinfo : EIATTR_KPARAM_INFO
	.align		4
.L_96:
        /*0058*/ 	.byte	0x04, 0x17
        /*005a*/ 	.short	(.L_98 - .L_97)
.L_97:
        /*005c*/ 	.word	0x00000000
        /*0060*/ 	.short	0x0000
        /*0062*/ 	.short	0x0000
        /*0064*/ 	.byte	0x00, 0xf0, 0x11, 0x00


	//----- nvinfo : EIATTR_SPARSE_MMA_MASK
	.align		4
.L_98:
        /*0068*/ 	.byte	0x03, 0x50
        /*006a*/ 	.short	0x0000


	//----- nvinfo : EIATTR_MAXREG_COUNT
	.align		4
        /*006c*/ 	.byte	0x03, 0x1b
        /*006e*/ 	.short	0x00ff


	//----- nvinfo : EIATTR_MERCURY_ISA_VERSION
	.align		4
        /*0070*/ 	.byte	0x03, 0x5f
        /*0072*/ 	.short	0x0101


	//----- nvinfo : EIATTR_VRC_CTA_INIT_COUNT
	.align		4
        /*0074*/ 	.byte	0x02, 0x4a
	.zero		1
	.zero		1


	//----- nvinfo : EIATTR_EXIT_INSTR_OFFSETS
	.align		4
        /*0078*/ 	.byte	0x04, 0x1c
        /*007a*/ 	.short	(.L_100 - .L_99)


	//   ....[0]....
.L_99:
        /*007c*/ 	.word	0x000002f0


	//   ....[1]....
        /*0080*/ 	.word	0x00000b70


	//   ....[2]....
        /*0084*/ 	.word	0x00000fa0


	//   ....[3]....
        /*0088*/ 	.word	0x000011d0


	//   ....[4]....
        /*008c*/ 	.word	0x00001200


	//   ....[5]....
        /*0090*/ 	.word	0x00001c50


	//   ....[6]....
        /*0094*/ 	.word	0x00002180


	//   ....[7]....
        /*0098*/ 	.word	0x000021b0


	//   ....[8]....
        /*009c*/ 	.word	0x000023d0


	//----- nvinfo : EIATTR_MAX_THREADS
	.align		4
.L_100:
        /*00a0*/ 	.byte	0x04, 0x05
        /*00a2*/ 	.short	(.L_102 - .L_101)
.L_101:
        /*00a4*/ 	.word	0x00000080
        /*00a8*/ 	.word	0x00000001
        /*00ac*/ 	.word	0x00000001


	//----- nvinfo : EIATTR_CRS_STACK_SIZE
	.align		4
.L_102:
        /*00b0*/ 	.byte	0x04, 0x1e
        /*00b2*/ 	.short	(.L_104 - .L_103)
.L_103:
        /*00b4*/ 	.word	0x00000000


	//----- nvinfo : EIATTR_CBANK_PARAM_SIZE
	.align		4
.L_104:
        /*00b8*/ 	.byte	0x03, 0x19
        /*00ba*/ 	.short	0x0038


	//----- nvinfo : EIATTR_PARAM_CBANK
	.align		4
        /*00bc*/ 	.byte	0x04, 0x0a
        /*00be*/ 	.short	(.L_106 - .L_105)
	.align		4
.L_105:
        /*00c0*/ 	.word	index@(.nv.constant0._ZN3cub18CUB_300001_SM_10006detail9transform16transform_kernelINS2_10policy_hubILb1EN4cuda3std3__45tupleIJN6thrust24THRUST_300001_SM_1000_NS10device_ptrIfEESC_EEEE10policy1000Ei8gelu_dotIfESC_JPfSI_EEEvT0_iT1_T2_DpNS2_10kernel_argIT3_EE)
        /*00c4*/ 	.short	0x0380
        /*00c6*/ 	.short	0x0038


	//----- nvinfo : EIATTR_SW_WAR
	.align		4
.L_106:
        /*00c8*/ 	.byte	0x04, 0x36
        /*00ca*/ 	.short	(.L_108 - .L_107)
.L_107:
        /*00cc*/ 	.word	0x00000008
.L_108:


//--------------------- .nv.info._ZN3cub18CUB_300001_SM_10006detail11EmptyKernelIvEEvv --------------------------
	.section	.nv.info._ZN3cub18CUB_300001_SM_10006detail11EmptyKernelIvEEvv,"",@"SHT_CUDA_INFO"
	.sectionflags	@""
	.align	4


	//----- nvinfo : EIATTR_CUDA_API_VERSION
	.align		4
        /*0000*/ 	.byte	0x04, 0x37
        /*0002*/ 	.short	(.L_110 - .L_109)
.L_109:
        /*0004*/ 	.word	0x00000082


	//----- nvinfo : EIATTR_SPARSE_MMA_MASK
	.align		4
.L_110:
        /*0008*/ 	.byte	0x03, 0x50
        /*000a*/ 	.short	0x0000


	//----- nvinfo : EIATTR_MAXREG_COUNT
	.align		4
        /*000c*/ 	.byte	0x03, 0x1b
        /*000e*/ 	.short	0x00ff


	//----- nvinfo : EIATTR_MERCURY_ISA_VERSION
	.align		4
        /*0010*/ 	.byte	0x03, 0x5f
        /*0012*/ 	.short	0x0101


	//----- nvinfo : EIATTR_VRC_CTA_INIT_COUNT
	.align		4
        /*0014*/ 	.byte	0x02, 0x4a
	.zero		1
	.zero		1


	//----- nvinfo : EIATTR_EXIT_INSTR_OFFSETS
	.align		4
        /*0018*/ 	.byte	0x04, 0x1c
        /*001a*/ 	.short	(.L_112 - .L_111)


	//   ....[0]....
.L_111:
        /*001c*/ 	.word	0x00000010


	//----- nvinfo : EIATTR_SW_WAR
	.align		4
.L_112:
        /*0020*/ 	.byte	0x04, 0x36
        /*0022*/ 	.short	(.L_114 - .L_113)
.L_113:
        /*0024*/ 	.word	0x00000008
.L_114:


//--------------------- .nv.callgraph             --------------------------
	.section	.nv.callgraph,"",@"SHT_CUDA_CALLGRAPH"
	.align	4
	.sectionentsize	8
	.align		4
        /*0000*/ 	.word	0x00000000
	.align		4
        /*0004*/ 	.word	0xffffffff
	.align		4
        /*0008*/ 	.word	0x00000000
	.align		4
        /*000c*/ 	.word	0xfffffffe
	.align		4
        /*0010*/ 	.word	0x00000000
	.align		4
        /*0014*/ 	.word	0xfffffffd
	.align		4
        /*0018*/ 	.word	0x00000000
	.align		4
        /*001c*/ 	.word	0xfffffffc


//--------------------- .nv.constant4             --------------------------
	.section	.nv.constant4,"a",@progbits
	.align	8
	.align		8
.nv.constant4:
        /*0000*/ 	.dword	_ZN40_INTERNAL_7fef9451_4_k_cu_5fe46288_156434cuda3std3__45__cpo5beginE
	.align		8
        /*0008*/ 	.dword	_ZN40_INTERNAL_7fef9451_4_k_cu_5fe46288_156434cuda3std3__45__cpo3endE
	.align		8
        /*0010*/ 	.dword	_ZN40_INTERNAL_7fef9451_4_k_cu_5fe46288_156434cuda3std3__45__cpo6cbeginE
	.align		8
        /*0018*/ 	.dword	_ZN40_INTERNAL_7fef9451_4_k_cu_5fe46288_156434cuda3std3__45__cpo4cendE
	.align		8
        /*0020*/ 	.dword	_ZN40_INTERNAL_7fef9451_4_k_cu_5fe46288_156434cuda3std3__45__cpo6rbeginE
	.align		8
        /*0028*/ 	.dword	_ZN40_INTERNAL_7fef9451_4_k_cu_5fe46288_156434cuda3std3__45__cpo4rendE
	.align		8
        /*0030*/ 	.dword	_ZN40_INTERNAL_7fef9451_4_k_cu_5fe46288_156434cuda3std3__45__cpo7crbeginE
	.align		8
        /*0038*/ 	.dword	_ZN40_INTERNAL_7fef9451_4_k_cu_5fe46288_156434cuda3std3__45__cpo5crendE
	.align		8
        /*0040*/ 	.dword	_ZN40_INTERNAL_7fef9451_4_k_cu_5fe46288_156434cuda3std3__442_GLOBAL__N__7fef9451_4_k_cu_5fe46288_156436ignoreE
	.align		8
        /*0048*/ 	.dword	_ZN40_INTERNAL_7fef9451_4_k_cu_5fe46288_156434cuda3std3__419piecewise_constructE
	.align		8
        /*0050*/ 	.dword	_ZN40_INTERNAL_7fef9451_4_k_cu_5fe46288_156434cuda3std3__48in_placeE
	.align		8
        /*0058*/ 	.dword	_ZN40_INTERNAL_7fef9451_4_k_cu_5fe46288_156434cuda3std3__420unreachable_sentinelE
	.align		8
        /*0060*/ 	.dword	_ZN40_INTERNAL_7fef9451_4_k_cu_5fe46288_156434cuda3std3__47nulloptE
	.align		8
        /*0068*/ 	.dword	_ZN40_INTERNAL_7fef9451_4_k_cu_5fe46288_156434cuda3std3__48unexpectE
	.align		8
        /*0070*/ 	.dword	_ZN40_INTERNAL_7fef9451_4_k_cu_5fe46288_156434cuda3std6ranges3__45__cpo4swapE
	.align		8
        /*0078*/ 	.dword	_ZN40_INTERNAL_7fef9451_4_k_cu_5fe46288_156434cuda3std6ranges3__45__cpo9iter_moveE
	.align		8
        /*0080*/ 	.dword	_ZN40_INTERNAL_7fef9451_4_k_cu_5fe46288_156434cuda3std6ranges3__45__cpo5beginE
	.align		8
        /*0088*/ 	.dword	_ZN40_INTERNAL_7fef9451_4_k_cu_5fe46288_156434cuda3std6ranges3__45__cpo3endE
	.align		8
        /*0090*/ 	.dword	_ZN40_INTERNAL_7fef9451_4_k_cu_5fe46288_156434cuda3std6ranges3__45__cpo6cbeginE
	.align		8
        /*0098*/ 	.dword	_ZN40_INTERNAL_7fef9451_4_k_cu_5fe46288_156434cuda3std6ranges3__45__cpo4cendE
	.align		8
        /*00a0*/ 	.dword	_ZN40_INTERNAL_7fef9451_4_k_cu_5fe46288_156434cuda3std6ranges3__45__cpo7advanceE
	.align		8
        /*00a8*/ 	.dword	_ZN40_INTERNAL_7fef9451_4_k_cu_5fe46288_156434cuda3std6ranges3__45__cpo9iter_swapE
	.align		8
        /*00b0*/ 	.dword	_ZN40_INTERNAL_7fef9451_4_k_cu_5fe46288_156434cuda3std6ranges3__45__cpo4nextE
	.align		8
        /*00b8*/ 	.dword	_ZN40_INTERNAL_7fef9451_4_k_cu_5fe46288_156434cuda3std6ranges3__45__cpo4prevE
	.align		8
        /*00c0*/ 	.dword	_ZN40_INTERNAL_7fef9451_4_k_cu_5fe46288_156434cuda3std6ranges3__45__cpo4dataE
	.align		8
        /*00c8*/ 	.dword	_ZN40_INTERNAL_7fef9451_4_k_cu_5fe46288_156434cuda3std6ranges3__45__cpo5cdataE
	.align		8
        /*00d0*/ 	.dword	_ZN40_INTERNAL_7fef9451_4_k_cu_5fe46288_156434cuda3std6ranges3__45__cpo4sizeE
	.align		8
        /*00d8*/ 	.dword	_ZN40_INTERNAL_7fef9451_4_k_cu_5fe46288_156434cuda3std6ranges3__45__cpo5ssizeE
	.align		8
        /*00e0*/ 	.dword	_ZN40_INTERNAL_7fef9451_4_k_cu_5fe46288_156434cuda3std6ranges3__45__cpo8distanceE
	.align		8
        /*00e8*/ 	.dword	_ZN40_INTERNAL_7fef9451_4_k_cu_5fe46288_156436thrust24THRUST_300001_SM_1000_NS8cuda_cub3parE
	.align		8
        /*00f0*/ 	.dword	_ZN40_INTERNAL_7fef9451_4_k_cu_5fe46288_156436thrust24THRUST_300001_SM_1000_NS8cuda_cub10par_nosyncE
	.align		8
        /*00f8*/ 	.dword	_ZN40_INTERNAL_7fef9451_4_k_cu_5fe46288_156436thrust24THRUST_300001_SM_1000_NS6system6detail10sequential3seqE
	.align		8
        /*0100*/ 	.dword	_ZN40_INTERNAL_7fef9451_4_k_cu_5fe46288_156436thrust24THRUST_300001_SM_1000_NS12placeholders2_1E
	.align		8
        /*0108*/ 	.dword	_ZN40_INTERNAL_7fef9451_4_k_cu_5fe46288_156436thrust24THRUST_300001_SM_1000_NS12placeholders2_2E
	.align		8
        /*0110*/ 	.dword	_ZN40_INTERNAL_7fef9451_4_k_cu_5fe46288_156436thrust24THRUST_300001_SM_1000_NS12placeholders2_3E
	.align		8
        /*0118*/ 	.dword	_ZN40_INTERNAL_7fef9451_4_k_cu_5fe46288_156436thrust24THRUST_300001_SM_1000_NS12placeholders2_4E
	.align		8
        /*0120*/ 	.dword	_ZN40_INTERNAL_7fef9451_4_k_cu_5fe46288_156436thrust24THRUST_300001_SM_1000_NS12placeholders2_5E
	.align		8
        /*0128*/ 	.dword	_ZN40_INTERNAL_7fef9451_4_k_cu_5fe46288_156436thrust24THRUST_300001_SM_1000_NS12placeholders2_6E
	.align		8
        /*0130*/ 	.dword	_ZN40_INTERNAL_7fef9451_4_k_cu_5fe46288_156436thrust24THRUST_300001_SM_1000_NS12placeholders2_7E
	.align		8
        /*0138*/ 	.dword	_ZN40_INTERNAL_7fef9451_4_k_cu_5fe46288_156436thrust24THRUST_300001_SM_1000_NS12placeholders2_8E
	.align		8
        /*0140*/ 	.dword	_ZN40_INTERNAL_7fef9451_4_k_cu_5fe46288_156436thrust24THRUST_300001_SM_1000_NS12placeholders2_9E
	.align		8
        /*0148*/ 	.dword	_ZN40_INTERNAL_7fef9451_4_k_cu_5fe46288_156436thrust24THRUST_300001_SM_1000_NS12placeholders3_10E
	.align		8
        /*0150*/ 	.dword	_ZN40_INTERNAL_7fef9451_4_k_cu_5fe46288_156436thrust24THRUST_300001_SM_1000_NS3seqE


//--------------------- .text._ZN3cub18CUB_300001_SM_10006detail9transform16transform_kernelINS2_10policy_hubILb1EN4cuda3std3__45tupleIJN6thrust24THRUST_300001_SM_1000_NS10device_ptrIfEESC_EEEE10policy1000El8gelu_dotIfESC_JPfSI_EEEvT0_iT1_T2_DpNS2_10kernel_argIT3_EE --------------------------
	.section	.text._ZN3cub18CUB_300001_SM_10006detail9transform16transform_kernelINS2_10policy_hubILb1EN4cuda3std3__45tupleIJN6thrust24THRUST_300001_SM_1000_NS10device_ptrIfEESC_EEEE10policy1000El8gelu_dotIfESC_JPfSI_EEEvT0_iT1_T2_DpNS2_10kernel_argIT3_EE,"ax",@progbits
	.align	128
        .global         _ZN3cub18CUB_300001_SM_10006detail9transform16transform_kernelINS2_10policy_hubILb1EN4cuda3std3__45tupleIJN6thrust24THRUST_300001_SM_1000_NS10device_ptrIfEESC_EEEE10policy1000El8gelu_dotIfESC_JPfSI_EEEvT0_iT1_T2_DpNS2_10kernel_argIT3_EE
        .type           _ZN3cub18CUB_300001_SM_10006detail9transform16transform_kernelINS2_10policy_hubILb1EN4cuda3std3__45tupleIJN6thrust24THRUST_300001_SM_1000_NS10device_ptrIfEESC_EEEE10policy1000El8gelu_dotIfESC_JPfSI_EEEvT0_iT1_T2_DpNS2_10kernel_argIT3_EE,@function
        .size           _ZN3cub18CUB_300001_SM_10006detail9transform16transform_kernelINS2_10policy_hubILb1EN4cuda3std3__45tupleIJN6thrust24THRUST_300001_SM_1000_NS10device_ptrIfEESC_EEEE10policy1000El8gelu_dotIfESC_JPfSI_EEEvT0_iT1_T2_DpNS2_10kernel_argIT3_EE,(.L_x_59 - _ZN3cub18CUB_300001_SM_10006detail9transform16transform_kernelINS2_10policy_hubILb1EN4cuda3std3__45tupleIJN6thrust24THRUST_300001_SM_1000_NS10device_ptrIfEESC_EEEE10policy1000El8gelu_dotIfESC_JPfSI_EEEvT0_iT1_T2_DpNS2_10kernel_argIT3_EE)
        .other          _ZN3cub18CUB_300001_SM_10006detail9transform16transform_kernelINS2_10policy_hubILb1EN4cuda3std3__45tupleIJN6thrust24THRUST_300001_SM_1000_NS10device_ptrIfEESC_EEEE10policy1000El8gelu_dotIfESC_JPfSI_EEEvT0_iT1_T2_DpNS2_10kernel_argIT3_EE,@"STO_CUDA_ENTRY STV_DEFAULT"
_ZN3cub18CUB_300001_SM_10006detail9transform16transform_kernelINS2_10policy_hubILb1EN4cuda3std3__45tupleIJN6thrust24THRUST_300001_SM_1000_NS10device_ptrIfEESC_EEEE10policy1000El8gelu_dotIfESC_JPfSI_EEEvT0_iT1_T2_DpNS2_10kernel_argIT3_EE:
.text._ZN3cub18CUB_300001_SM_10006detail9transform16transform_kernelINS2_10policy_hubILb1EN4cuda3std3__45tupleIJN6thrust24THRUST_300001_SM_1000_NS10device_ptrIfEESC_EEEE10policy1000El8gelu_dotIfESC_JPfSI_EEEvT0_iT1_T2_DpNS2_10kernel_argIT3_EE:
[----:B------:R-:W-:Y:S01]  /*0000*/  LDC R1, c[0x0][0x37c] ;  /* 0x0000df00ff017b82 */ /* 0x000fe20000000800 */
[----:B------:R-:W0:Y:S07]  /*0010*/  LDCU UR18, c[0x0][0x388] ;  /* 0x00007100ff1277ac */ /* 0x000e2e0008000800 */
[----:B------:R-:W1:Y:S01]  /*0020*/  S2UR UR4, SR_CTAID.X ;  /* 0x00000000000479c3 */ /* 0x000e620000002500 */
[----:B------:R-:W2:Y:S01]  /*0030*/  S2R R7, SR_TID.X ;  /* 0x0000000000077919 */ /* 0x000ea20000002100 */
[----:B------:R-:W-:Y:S01]  /*0040*/  BSSY.RECONVERGENT B0, `(.L_x_0) ;  /* 0x000002d000007945 */ /* 0x000fe20003800200 */
[----:B------:R-:W3:Y:S01]  /*0050*/  LDCU.64 UR6, c[0x0][0x380] ;  /* 0x00007000ff0677ac */ /* 0x000ee20008000a00 */
[----:B0-----:R-:W-:-:S04]  /*0060*/  USHF.L.U32 UR14, UR18, 0x7, URZ ;  /* 0x00000007120e7899 */ /* 0x001fc800080006ff */
[----:B------:R-:W-:Y:S02]  /*0070*/  USHF.R.S32.HI UR5, URZ, 0x1f, UR14 ;  /* 0x0000001fff057899 */ /* 0x000fe4000801140e */
[----:B-1----:R-:W-:Y:S02]  /*0080*/  UIMAD.WIDE.U32 UR8, UR14, UR4, URZ ;  /* 0x000000040e0872a5 */ /* 0x002fe4000f8e00ff */
[----:B------:R-:W-:Y:S02]  /*0090*/  UIMAD UR11, UR5, UR4, URZ ;  /* 0x00000004050b72a4 */ /* 0x000fe4000f8e02ff */
[----:B---3--:R-:W-:Y:S02]  /*00a0*/  UIADD3 UR10, UP1, UPT, -UR8, UR6, URZ ;  /* 0x00000006080a7290 */ /* 0x008fe4000ff3e1ff */
[----:B------:R-:W-:Y:S02]  /*00b0*/  UIADD3 UR11, UPT, UPT, UR9, UR11, URZ ;  /* 0x0000000b090b7290 */ /* 0x000fe4000fffe0ff */
[----:B------:R-:W-:Y:S01]  /*00c0*/  UISETP.LT.U32.AND UP0, UPT, UR10, UR14, UPT ;  /* 0x0000000e0a00728c */ /* 0x000fe2000bf01070 */
[----:B--2---:R-:W-:Y:S01]  /*00d0*/  SHF.L.U32 R0, R7, 0x7, RZ ;  /* 0x0000000707007819 */ /* 0x004fe200000006ff */
[----:B------:R-:W-:-:S04]  /*00e0*/  UIADD3.X UR4, UPT, UPT, ~UR11, UR7, URZ, UP1, !UPT ;  /* 0x000000070b047290 */ /* 0x000fc80008ffe5ff */
[----:B------:R-:W-:-:S04]  /*00f0*/  UISETP.LT.AND.EX UP0, UPT, UR4, UR5, UPT, UP0 ;  /* 0x000000050400728c */ /* 0x000fc8000bf01300 */
[----:B------:R-:W-:-:S04]  /*0100*/  USEL UR10, UR10, UR14, UP0 ;  /* 0x0000000e0a0a7287 */ /* 0x000fc80008000000 */
[----:B------:R-:W-:-:S06]  /*0110*/  USHF.L.U32 UR4, UR10, 0x2, URZ ;  /* 0x000000020a047899 */ /* 0x000fcc00080006ff */
[----:B------:R-:W-:-:S13]  /*0120*/  ISETP.GE.AND P0, PT, R0, UR4, PT ;  /* 0x0000000400007c0c */ /* 0x000fda000bf06270 */
[----:B------:R-:W-:Y:S05]  /*0130*/  @P0 BRA `(.L_x_1) ;  /* 0x0000000000740947 */ /* 0x000fea0003800000 */
[----:B------:R-:W0:Y:S01]  /*0140*/  LDCU.64 UR6, c[0x0][0x398] ;  /* 0x00007300ff0677ac */ /* 0x000e220008000a00 */
[----:B------:R-:W-:Y:S01]  /*0150*/  MOV R2, UR8 ;  /* 0x0000000800027c02 */ /* 0x000fe20008000f00 */
[----:B------:R-:W-:Y:S01]  /*0160*/  BSSY.RECONVERGENT B1, `(.L_x_2) ;  /* 0x0000010000017945 */ /* 0x000fe20003800200 */
[----:B------:R-:W-:Y:S02]  /*0170*/  MOV R3, UR9 ;  /* 0x0000000900037c02 */ /* 0x000fe40008000f00 */
[----:B------:R-:W-:Y:S02]  /*0180*/  MOV R6, UR11 ;  /* 0x0000000b00067c02 */ /* 0x000fe40008000f00 */
[----:B------:R-:W-:Y:S02]  /*0190*/  MOV R3, UR8 ;  /* 0x0000000800037c02 */ /* 0x000fe40008000f00 */
[----:B------:R-:W-:Y:S02]  /*01a0*/  SHF.L.U32 R5, R2, 0x2, RZ ;  /* 0x0000000202057819 */ /* 0x000fe400000006ff */
[----:B------:R-:W-:-:S02]  /*01b0*/  SHF.L.U64.HI R6, R3, 0x2, R6 ;  /* 0x0000000203067819 */ /* 0x000fc40000010206 */
[----:B------:R-:W-:Y:S02]  /*01c0*/  MOV R4, R0 ;  /* 0x0000000000047202 */ /* 0x000fe40000000f00 */
[----:B0-----:R-:W-:-:S04]  /*01d0*/  IADD3 R2, P0, PT, R5, UR6, RZ ;  /* 0x0000000605027c10 */ /* 0x001fc8000ff1e0ff */
[----:B------:R-:W-:-:S03]  /*01e0*/  IADD3.X R3, PT, PT, R6, UR7, RZ, P0, !PT ;  /* 0x0000000706037c10 */ /* 0x000fc600087fe4ff */
[----:B------:R-:W-:-:S07]  /*01f0*/  IMAD.WIDE.U32 R2, R7, 0x80, R2 ;  /* 0x0000008007027825 */ /* 0x000fce00078e0002 */
.L_x_3:
[----:B------:R-:W-:Y:S01]  /*0200*/  IADD3 R4, PT, PT, R4, 0x4000, RZ ;  /* 0x0000400004047810 */ /* 0x000fe20007ffe0ff */
[----:B------:R0:W-:Y:S03]  /*0210*/  CCTL.E.PF2 [R2] ;  /* 0x000000000200798f */ /* 0x0001e60000800100 */
[----:B------:R-:W-:Y:S02]  /*0220*/  ISETP.GE.AND P0, PT, R4, UR4, PT ;  /* 0x0000000404007c0c */ /* 0x000fe4000bf06270 */
[----:B0-----:R-:W-:-:S04]  /*0230*/  IADD3 R2, P1, PT, R2, 0x4000, RZ ;  /* 0x0000400002027810 */ /* 0x001fc80007f3e0ff */
[----:B------:R-:W-:-:S07]  /*0240*/  IADD3.X R3, PT, PT, RZ, R3, RZ, P1, !PT ;  /* 0x00000003ff037210 */ /* 0x000fce0000ffe4ff */
[----:B------:R-:W-:Y:S05]  /*0250*/  @!P0 BRA `(.L_x_3) ;  /* 0xfffffffc00e88947 */ /* 0x000fea000383ffff */
[----:B------:R-:W-:Y:S05]  /*0260*/  BSYNC.RECONVERGENT B1 ;  /* 0x0000000000017941 */ /* 0x000fea0003800200 */
.L_x_2:
[----:B------:R-:W0:Y:S02]  /*0270*/  LDCU.64 UR6, c[0x0][0x3a8] ;  /* 0x00007500ff0677ac */ /* 0x000e240008000a00 */
[----:B0-----:R-:W-:-:S04]  /*0280*/  IADD3 R2, P0, PT, R5, UR6, RZ ;  /* 0x0000000605027c10 */ /* 0x001fc8000ff1e0ff */
[----:B------:R-:W-:-:S03]  /*0290*/  IADD3.X R3, PT, PT, R6, UR7, RZ, P0, !PT ;  /* 0x0000000706037c10 */ /* 0x000fc600087fe4ff */
[----:B------:R-:W-:-:S07]  /*02a0*/  IMAD.WIDE.U32 R2, R7, 0x80, R2 ;  /* 0x0000008007027825 */ /* 0x000fce00078e0002 */
.L_x_4:
[----:B------:R-:W-:Y:S01]  /*02b0*/  IADD3 R0, PT, PT, R0, 0x4000, RZ ;  /* 0x0000400000007810 */ /* 0x000fe20007ffe0ff */
[----:B------:R0:W-:Y:S03]  /*02c0*/  CCTL.E.PF2 [R2] ;  /* 0x000000000200798f */ /* 0x0001e60000800100 */
[----:B------:R-:W-:Y:S02]  /*02d0*/  ISETP.GE.AND P0, PT, R0, UR4, PT ;  /* 0x0000000400007c0c */ /* 0x000fe4000bf06270 */
[----:B0-----:R-:W-:-:S04]  /*02e0*/  IADD3 R2, P1, PT, R2, 0x4000, RZ ;  /* 0x0000400002027810 */ /* 0x001fc80007f3e0ff */
[----:B------:R-:W-:-:S07]  /*02f0*/  IADD3.X R3, PT, PT, RZ, R3, RZ, P1, !PT ;  /* 0x00000003ff037210 */ /* 0x000fce0000ffe4ff */
[----:B------:R-:W-:Y:S05]  /*0300*/  @!P0 BRA `(.L_x_4) ;  /* 0xfffffffc00e88947 */ /* 0x000fea000383ffff */
.L_x_1:
[----:B------:R-:W-:Y:S05]  /*0310*/  BSYNC.RECONVERGENT B0 ;  /* 0x0000000000007941 */ /* 0x000fea0003800200 */
.L_x_0:
[----:B------:R-:W0:Y:S01]  /*0320*/  LDCU.128 UR4, c[0x0][0x390] ;  /* 0x00007200ff0477ac */ /* 0x000e220008000c00 */
[----:B------:R-:W1:Y:S01]  /*0330*/  LDCU.64 UR12, c[0x0][0x3a8] ;  /* 0x00007500ff0c77ac */ /* 0x000e620008000a00 */
[----:B------:R-:W-:Y:S02]  /*0340*/  USHF.L.U32 UR9, UR8, 0x2, URZ ;  /* 0x0000000208097899 */ /* 0x000fe400080006ff */
[----:B------:R-:W-:Y:S02]  /*0350*/  USHF.L.U64.HI UR11, UR8, 0x2, UR11 ;  /* 0x00000002080b7899 */ /* 0x000fe4000801020b */
[----:B------:R-:W-:Y:S01]  /*0360*/  UISETP.NE.AND UP0, UPT, UR14, UR10, UPT ;  /* 0x0000000a0e00728c */ /* 0x000fe2000bf05270 */
[----:B------:R-:W2:Y:S01]  /*0370*/  LDCU.64 UR16, c[0x0][0x358] ;  /* 0x00006b00ff1077ac */ /* 0x000ea20008000a00 */
[----:B0-----:R-:W-:Y:S02]  /*0380*/  UIADD3 UR8, UP2, UPT, UR9, UR6, URZ ;  /* 0x0000000609087290 */ /* 0x001fe4000ff5e0ff */
[----:B------:R-:W-:-:S02]  /*0390*/  UIADD3 UR14, UP1, UPT, UR9, UR4, URZ ;  /* 0x00000004090e7290 */ /* 0x000fc4000ff3e0ff */
[----:B-1----:R-:W-:Y:S02]  /*03a0*/  UIADD3 UR20, UP3, UPT, UR9, UR12, URZ ;  /* 0x0000000c09147290 */ /* 0x002fe4000ff7e0ff */
[----:B------:R-:W-:Y:S01]  /*03b0*/  UIADD3.X UR19, UPT, UPT, UR11, UR7, URZ, UP2, !UPT ;  /* 0x000000070b137290 */ /* 0x000fe200097fe4ff */
[----:B------:R-:W-:Y:S01]  /*03c0*/  MOV R2, UR8 ;  /* 0x0000000800027c02 */ /* 0x000fe20008000f00 */
[----:B------:R-:W-:Y:S02]  /*03d0*/  UIADD3.X UR21, UPT, UPT, UR11, UR13, URZ, UP3, !UPT ;  /* 0x0000000d0b157290 */ /* 0x000fe40009ffe4ff */
[----:B------:R-:W-:Y:S01]  /*03e0*/  MOV R4, UR20 ;  /* 0x0000001400047c02 */ /* 0x000fe20008000f00 */
[----:B------:R-:W-:Y:S01]  /*03f0*/  UIADD3.X UR15, UPT, UPT, UR11, UR5, URZ, UP1, !UPT ;  /* 0x000000050b0f7290 */ /* 0x000fe20008ffe4ff */
[----:B------:R-:W-:Y:S02]  /*0400*/  MOV R3, UR19 ;  /* 0x0000001300037c02 */ /* 0x000fe40008000f00 */
[----:B------:R-:W-:Y:S01]  /*0410*/  MOV R5, UR21 ;  /* 0x0000001500057c02 */ /* 0x000fe20008000f00 */
[----:B--2---:R-:W-:Y:S08]  /*0420*/  BRA.U !UP0, `(.L_x_5) ;  /* 0x0000001908887547 */ /* 0x004ff0000b800000 */
[----:B------:R-:W-:-:S06]  /*0430*/  UISETP.GE.AND UP0, UPT, UR18, 0x1, UPT ;  /* 0x000000011200788c */ /* 0x000fcc000bf06270 */
[----:B------:R-:W-:-:S13]  /*0440*/  PLOP3.LUT P0, PT, PT, PT, UP0, 0x80, 0x8 ;  /* 0x000000000008781c */ /* 0x000fda0003f0f008 */
[----:B------:R-:W-:Y:S05]  /*0450*/  @!P0 EXIT ;  /* 0x000000000000894d */ /* 0x000fea0003800000 */
[----:B------:R-:W-:Y:S01]  /*0460*/  UISETP.GE.U32.AND UP0, UPT, UR18, 0x4, UPT ;  /* 0x000000041200788c */ /* 0x000fe2000bf06070 */
[----:B------:R-:W-:Y:S01]  /*0470*/  HFMA2 R6, -RZ, RZ, 0, 0 ;  /* 0x00000000ff067431 */ /* 0x000fe200000001ff */
[----:B------:R-:W-:-:S07]  /*0480*/  ULOP3.LUT UR4, UR18, 0x3, URZ, 0xc0, !UPT ;  /* 0x0000000312047892 */ /* 0x000fce000f8ec0ff */
[----:B------:R-:W-:Y:S05]  /*0490*/  BRA.U !UP0, `(.L_x_6) ;  /* 0x00000011089c7547 */ /* 0x000fea000b800000 */
[C---:B------:R-:W-:Y:S01]  /*04a0*/  ISETP.GE.AND P4, PT, R7.reuse, UR10, PT ;  /* 0x0000000a07007c0c */ /* 0x040fe2000bf86270 */
[----:B------:R-:W-:Y:S01]  /*04b0*/  ULOP3.LUT UR5, UR18, 0x7ffffffc, URZ, 0xc0, !UPT ;  /* 0x7ffffffc12057892 */ /* 0x000fe2000f8ec0ff */
[C---:B------:R-:W-:Y:S01]  /*04c0*/  IADD3 R13, PT, PT, R7.reuse, 0x80, RZ ;  /* 0x00000080070d7810 */ /* 0x040fe20007ffe0ff */
[----:B------:R-:W-:Y:S01]  /*04d0*/  BSSY.RECONVERGENT B0, `(.L_x_7) ;  /* 0x0000028000007945 */ /* 0x000fe20003800200 */
[C---:B------:R-:W-:Y:S02]  /*04e0*/  IADD3 R11, PT, PT, R7.reuse, 0x100, RZ ;  /* 0x00000100070b7810 */ /* 0x040fe40007ffe0ff */
[----:B------:R-:W-:Y:S02]  /*04f0*/  IADD3 R9, PT, PT, R7, 0x180, RZ ;  /* 0x0000018007097810 */ /* 0x000fe40007ffe0ff */
[----:B------:R-:W-:Y:S02]  /*0500*/  MOV R6, UR5 ;  /* 0x0000000500067c02 */ /* 0x000fe40008000f00 */
[----:B------:R-:W-:-:S02]  /*0510*/  ISETP.GE.AND P3, PT, R13, UR10, PT ;  /* 0x0000000a0d007c0c */ /* 0x000fc4000bf66270 */
[----:B------:R-:W-:Y:S02]  /*0520*/  ISETP.GE.AND P0, PT, R11, UR10, PT ;  /* 0x0000000a0b007c0c */ /* 0x000fe4000bf06270 */
[----:B------:R-:W-:Y:S02]  /*0530*/  ISETP.GE.AND P1, PT, R9, UR10, PT ;  /* 0x0000000a09007c0c */ /* 0x000fe4000bf26270 */
[----:B------:R-:W-:Y:S01]  /*0540*/  ISETP.NE.AND P2, PT, R6, 0x4, PT ;  /* 0x000000040600780c */ /* 0x000fe20003f45270 */
[----:B------:R-:W-:-:S12]  /*0550*/  @P4 BRA `(.L_x_8) ;  /* 0x00000000007c4947 */ /* 0x000fd80003800000 */
[----:B------:R-:W-:-:S05]  /*0560*/  IMAD.WIDE R14, R7, 0x4, R2 ;  /* 0x00000004070e7825 */ /* 0x000fca00078e0202 */
[----:B------:R0:W2:Y:S01]  /*0570*/  LDG.E R10, desc[UR16][R14.64] ;  /* 0x000000100e0a7981 */ /* 0x0000a2000c1e1900 */
[----:B------:R-:W-:-:S05]  /*0580*/  IMAD.WIDE R16, R7, 0x4, R4 ;  /* 0x0000000407107825 */ /* 0x000fca00078e0204 */
[----:B------:R1:W3:Y:S01]  /*0590*/  LDG.E R8, desc[UR16][R16.64] ;  /* 0x0000001010087981 */ /* 0x0002e2000c1e1900 */
[----:B------:R-:W-:Y:S01]  /*05a0*/  MOV R21, 0x3f800000 ;  /* 0x3f80000000157802 */ /* 0x000fe20000000f00 */
[----:B0-----:R-:W-:Y:S02]  /*05b0*/  HFMA2 R14, -RZ, RZ, 1.125, -9232 ;  /* 0x3c80f082ff0e7431 */ /* 0x001fe400000001ff */
[----:B--2---:R-:W-:-:S04]  /*05c0*/  FMUL R19, R10, 0.035677406936883926392 ;  /* 0x3d1222790a137820 */ /* 0x004fc80000400000 */
[----:B------:R-:W-:-:S04]  /*05d0*/  FFMA R19, R10, R19, 0.79788458347320556641 ;  /* 0x3f4c422a0a137423 */ /* 0x000fc80000000013 */
[----:B------:R-:W-:-:S04]  /*05e0*/  FMUL R19, R10, R19 ;  /* 0x000000130a137220 */ /* 0x000fc80000400000 */
[C---:B------:R-:W-:Y:S01]  /*05f0*/  FMUL R0, |R19|.reuse, 2.8853900432586669922 ;  /* 0x4038aa3b13007820 */ /* 0x040fe20000400200 */
[C---:B------:R-:W-:Y:S01]  /*0600*/  FMUL R15, R19.reuse, R19 ;  /* 0x00000013130f7220 */ /* 0x040fe20000400000 */
[C---:B------:R-:W-:Y:S02]  /*0610*/  FSETP.GE.AND P5, PT, |R19|.reuse, 0.60000002384185791016, PT ;  /* 0x3f19999a1300780b */ /* 0x040fe40003fa6200 */
[----:B------:R-:W-:Y:S01]  /*0620*/  FSETP.GE.AND P4, PT, |R19|, 9.010913848876953125, PT ;  /* 0x41102cb41300780b */ /* 0x000fe20003f86200 */
[C---:B-1----:R-:W-:Y:S01]  /*0630*/  FFMA R16, R15.reuse, R14, -0.052303962409496307373 ;  /* 0xbd563cae0f107423 */ /* 0x042fe2000000000e */
[----:B------:R-:W0:Y:S03]  /*0640*/  MUFU.EX2 R0, R0 ;  /* 0x0000000000007308 */ /* 0x000e260000000800 */
[----:B------:R-:W-:Y:S01]  /*0650*/  FFMA R16, R15, R16, 0.1331529766321182251 ;  /* 0x3e0859410f107423 */ /* 0x000fe20000000010 */
[----:B0-----:R-:W-:-:S03]  /*0660*/  FADD R12, R0, 1 ;  /* 0x3f800000000c7421 */ /* 0x001fc60000000000 */
[----:B------:R-:W-:-:S04]  /*0670*/  FFMA R0, R15, R16, -0.33332768082618713379 ;  /* 0xbeaaa9ed0f007423 */ /* 0x000fc80000000010 */
[----:B------:R-:W-:Y:S01]  /*0680*/  FFMA R0, R15, R0, RZ ;  /* 0x000000000f007223 */ /* 0x000fe200000000ff */
[----:B------:R-:W0:Y:S02]  /*0690*/  MUFU.RCP R12, R12 ;  /* 0x0000000c000c7308 */ /* 0x000e240000001000 */
[----:B0-----:R-:W-:-:S05]  /*06a0*/  FFMA R14, R12, -2, R21 ;  /* 0xc00000000c0e7823 */ /* 0x001fca0000000015 */
[----:B------:R-:W-:-:S04]  /*06b0*/  FSEL R14, R14, 1, !P4 ;  /* 0x3f8000000e0e7808 */ /* 0x000fc80006000000 */
[--C-:B------:R-:W-:Y:S01]  /*06c0*/  LOP3.LUT R14, R14, 0x80000000, R19.reuse, 0xb8, !PT ;  /* 0x800000000e0e7812 */ /* 0x100fe200078eb813 */
[----:B------:R-:W-:-:S04]  /*06d0*/  @!P5 FFMA R14, R19, R0, R19 ;  /* 0x00000000130ed223 */ /* 0x000fc80000000013 */
[----:B------:R-:W-:-:S04]  /*06e0*/  FADD R14, R14, 1 ;  /* 0x3f8000000e0e7421 */ /* 0x000fc80000000000 */
[----:B------:R-:W-:Y:S01]  /*06f0*/  FMUL R15, R14, 0.5 ;  /* 0x3f0000000e0f7820 */ /* 0x000fe20000400000 */
[----:B------:R-:W-:-:S03]  /*0700*/  MOV R14, 0x4 ;  /* 0x00000004000e7802 */ /* 0x000fc60000000f00 */
[----:B------:R-:W-:Y:S02]  /*0710*/  FMUL R17, R10, R15 ;  /* 0x0000000f0a117220 */ /* 0x000fe40000400000 */
[----:B------:R-:W-:-:S04]  /*0720*/  IMAD.WIDE R14, R7, R14, UR14 ;  /* 0x0000000e070e7e25 */ /* 0x000fc8000f8e020e */
[----:B---3--:R-:W-:-:S05]  /*0730*/  FMUL R17, R17, R8 ;  /* 0x0000000811117220 */ /* 0x008fca0000400000 */
[----:B------:R0:W-:Y:S02]  /*0740*/  STG.E desc[UR16][R14.64], R17 ;  /* 0x000000110e007986 */ /* 0x0001e4000c101910 */
.L_x_8:
[----:B------:R-:W-:Y:S05]  /*0750*/  BSYNC.RECONVERGENT B0 ;  /* 0x0000000000007941 */ /* 0x000fea0003800200 */
.L_x_7:
[----:B------:R-:W-:Y:S04]  /*0760*/  BSSY.RECONVERGENT B0, `(.L_x_9) ;  /* 0x0000021000007945 */ /* 0x000fe80003800200 */
[----:B------:R-:W-:Y:S05]  /*0770*/  @P3 BRA `(.L_x_10) ;  /* 0x00000000007c3947 */ /* 0x000fea0003800000 */
[----:B0-----:R-:W-:-:S05]  /*0780*/  IMAD.WIDE R14, R13, 0x4, R2 ;  /* 0x000000040d0e7825 */ /* 0x001fca00078e0202 */
[----:B------:R0:W2:Y:S01]  /*0790*/  LDG.E R10, desc[UR16][R14.64] ;  /* 0x000000100e0a7981 */ /* 0x0000a2000c1e1900 */
[----:B------:R-:W-:-:S05]  /*07a0*/  IMAD.WIDE R16, R13, 0x4, R4 ;  /* 0x000000040d107825 */ /* 0x000fca00078e0204 */
[----:B------:R1:W3:Y:S01]  /*07b0*/  LDG.E R8, desc[UR16][R16.64] ;  /* 0x0000001010087981 */ /* 0x0002e2000c1e1900 */
[----:B------:R-:W-:Y:S01]  /*07c0*/  HFMA2 R21, -RZ, RZ, 1.875, 0 ;  /* 0x3f800000ff157431 */ /* 0x000fe200000001ff */
[----:B0-----:R-:W-:Y:S01]  /*07d0*/  MOV R14, 0x3c80f082 ;  /* 0x3c80f082000e7802 */ /* 0x001fe20000000f00 */
        /* <DEDUP_REMOVED lines=14> */
[----:B0-----:R-:W-:Y:S01]  /*08c0*/  FFMA R14, R12, -2, R21 ;  /* 0xc00000000c0e7823 */ /* 0x001fe20000000015 */
[----:B------:R-:W-:-:S04]  /*08d0*/  HFMA2 R12, -RZ, RZ, 0, 2.384185791015625e-07 ;  /* 0x00000004ff0c7431 */ /* 0x000fc800000001ff */
[----:B------:R-:W-:-:S04]  /*08e0*/  FSEL R14, R14, 1, !P3 ;  /* 0x3f8000000e0e7808 */ /* 0x000fc80005800000 */
[--C-:B------:R-:W-:Y:S01]  /*08f0*/  LOP3.LUT R14, R14, 0x80000000, R19.reuse, 0xb8, !PT ;  /* 0x800000000e0e7812 */ /* 0x100fe200078eb813 */
[----:B------:R-:W-:Y:S01]  /*0900*/  @!P4 FFMA R14, R19, R0, R19 ;  /* 0x00000000130ec223 */ /* 0x000fe20000000013 */
[----:B------:R-:W-:-:S04]  /*0910*/  IMAD.WIDE R12, R13, R12, UR14 ;  /* 0x0000000e0d0c7e25 */ /* 0x000fc8000f8e020c */
[----:B------:R-:W-:-:S04]  /*0920*/  FADD R14, R14, 1 ;  /* 0x3f8000000e0e7421 */ /* 0x000fc80000000000 */
[----:B------:R-:W-:-:S04]  /*0930*/  FMUL R15, R14, 0.5 ;  /* 0x3f0000000e0f7820 */ /* 0x000fc80000400000 */
[----:B------:R-:W-:-:S04]  /*0940*/  FMUL R15, R10, R15 ;  /* 0x0000000f0a0f7220 */ /* 0x000fc80000400000 */
[----:B---3--:R-:W-:-:S05]  /*0950*/  FMUL R15, R15, R8 ;  /* 0x000000080f0f7220 */ /* 0x008fca0000400000 */
[----:B------:R1:W-:Y:S02]  /*0960*/  STG.E desc[UR16][R12.64], R15 ;  /* 0x0000000f0c007986 */ /* 0x0003e4000c101910 */
.L_x_10:
[----:B------:R-:W-:Y:S05]  /*0970*/  BSYNC.RECONVERGENT B0 ;  /* 0x0000000000007941 */ /* 0x000fea0003800200 */
.L_x_9:
[----:B------:R-:W-:Y:S04]  /*0980*/  BSSY.RECONVERGENT B0, `(.L_x_11) ;  /* 0x0000021000007945 */ /* 0x000fe80003800200 */
[----:B------:R-:W-:Y:S05]  /*0990*/  @P0 BRA `(.L_x_12) ;  /* 0x00000000007c0947 */ /* 0x000fea0003800000 */
[----:B-1----:R-:W-:-:S05]  /*09a0*/  IMAD.WIDE R12, R11, 0x4, R2 ;  /* 0x000000040b0c7825 */ /* 0x002fca00078e0202 */
[----:B------:R1:W2:Y:S01]  /*09b0*/  LDG.E R10, desc[UR16][R12.64] ;  /* 0x000000100c0a7981 */ /* 0x0002a2000c1e1900 */
[----:B0-----:R-:W-:-:S05]  /*09c0*/  IMAD.WIDE R14, R11, 0x4, R4 ;  /* 0x000000040b0e7825 */ /* 0x001fca00078e0204 */
[----:B------:R0:W3:Y:S01]  /*09d0*/  LDG.E R8, desc[UR16][R14.64] ;  /* 0x000000100e087981 */ /* 0x0000e2000c1e1900 */
[----:B------:R-:W-:Y:S01]  /*09e0*/  MOV R19, 0x3f800000 ;  /* 0x3f80000000137802 */ /* 0x000fe20000000f00 */
[----:B-1----:R-:W-:Y:S02]  /*09f0*/  HFMA2 R12, -RZ, RZ, 1.125, -9232 ;  /* 0x3c80f082ff0c7431 */ /* 0x002fe400000001ff */
[----:B--2---:R-:W-:-:S04]  /*0a00*/  FMUL R17, R10, 0.035677406936883926392 ;  /* 0x3d1222790a117820 */ /* 0x004fc80000400000 */
[----:B------:R-:W-:-:S04]  /*0a10*/  FFMA R17, R10, R17, 0.79788458347320556641 ;  /* 0x3f4c422a0a117423 */ /* 0x000fc80000000011 */
[----:B------:R-:W-:-:S04]  /*0a20*/  FMUL R17, R10, R17 ;  /* 0x000000110a117220 */ /* 0x000fc80000400000 */
[C---:B------:R-:W-:Y:S01]  /*0a30*/  FMUL R0, |R17|.reuse, 2.8853900432586669922 ;  /* 0x4038aa3b11007820 */ /* 0x040fe20000400200 */
[C---:B------:R-:W-:Y:S01]  /*0a40*/  FMUL R13, R17.reuse, R17 ;  /* 0x00000011110d7220 */ /* 0x040fe20000400000 */
[C---:B------:R-:W-:Y:S02]  /*0a50*/  FSETP.GE.AND P3, PT, |R17|.reuse, 0.60000002384185791016, PT ;  /* 0x3f19999a1100780b */ /* 0x040fe40003f66200 */
[----:B------:R-:W-:Y:S01]  /*0a60*/  FSETP.GE.AND P0, PT, |R17|, 9.010913848876953125, PT ;  /* 0x41102cb41100780b */ /* 0x000fe20003f06200 */
[C---:B0-----:R-:W-:Y:S01]  /*0a70*/  FFMA R14, R13.reuse, R12, -0.052303962409496307373 ;  /* 0xbd563cae0d0e7423 */ /* 0x041fe2000000000c */
        /* <DEDUP_REMOVED lines=9> */
[----:B------:R-:W-:Y:S01]  /*0b10*/  @!P3 FFMA R12, R17, R0, R17 ;  /* 0x00000000110cb223 */ /* 0x000fe20000000011 */
[----:B------:R-:W-:-:S03]  /*0b20*/  MOV R0, 0x4 ;  /* 0x0000000400007802 */ /* 0x000fc60000000f00 */
[----:B------:R-:W-:-:S04]  /*0b30*/  FADD R12, R12, 1 ;  /* 0x3f8000000c0c7421 */ /* 0x000fc80000000000 */
[----:B------:R-:W-:-:S04]  /*0b40*/  FMUL R13, R12, 0.5 ;  /* 0x3f0000000c0d7820 */ /* 0x000fc80000400000 */
[----:B------:R-:W-:Y:S01]  /*0b50*/  FMUL R13, R10, R13 ;  /* 0x0000000d0a0d7220 */ /* 0x000fe20000400000 */
[----:B------:R-:W-:-:S04]  /*0b60*/  IMAD.WIDE R10, R11, R0, UR14 ;  /* 0x0000000e0b0a7e25 */ /* 0x000fc8000f8e0200 */
[----:B---3--:R-:W-:-:S05]  /*0b70*/  FMUL R13, R13, R8 ;  /* 0x000000080d0d7220 */ /* 0x008fca0000400000 */
[----:B------:R2:W-:Y:S02]  /*0b80*/  STG.E desc[UR16][R10.64], R13 ;  /* 0x0000000d0a007986 */ /* 0x0005e4000c101910 */
.L_x_12:
[----:B------:R-:W-:Y:S05]  /*0b90*/  BSYNC.RECONVERGENT B0 ;  /* 0x0000000000007941 */ /* 0x000fea0003800200 */
.L_x_11:
[----:B------:R-:W-:Y:S04]  /*0ba0*/  BSSY.RECONVERGENT B0, `(.L_x_13) ;  /* 0x0000021000007945 */ /* 0x000fe80003800200 */
[----:B------:R-:W-:Y:S05]  /*0bb0*/  @P1 BRA `(.L_x_14) ;  /* 0x00000000007c1947 */ /* 0x000fea0003800000 */
[----:B--2---:R-:W-:-:S06]  /*0bc0*/  IMAD.WIDE R10, R9, 0x4, R2 ;  /* 0x00000004090a7825 */ /* 0x004fcc00078e0202 */
[----:B------:R-:W0:Y:S01]  /*0bd0*/  LDG.E R10, desc[UR16][R10.64] ;  /* 0x000000100a0a7981 */ /* 0x000e22000c1e1900 */
[----:B-1----:R-:W-:-:S05]  /*0be0*/  IMAD.WIDE R12, R9, 0x4, R4 ;  /* 0x00000004090c7825 */ /* 0x002fca00078e0204 */
[----:B------:R1:W2:Y:S01]  /*0bf0*/  LDG.E R8, desc[UR16][R12.64] ;  /* 0x000000100c087981 */ /* 0x0002a2000c1e1900 */
[----:B------:R-:W-:Y:S01]  /*0c00*/  MOV R16, 0x3c80f082 ;  /* 0x3c80f08200107802 */ /* 0x000fe20000000f00 */
[----:B------:R-:W-:Y:S02]  /*0c10*/  HFMA2 R19, -RZ, RZ, 1.875, 0 ;  /* 0x3f800000ff137431 */ /* 0x000fe400000001ff */
[----:B0-----:R-:W-:-:S04]  /*0c20*/  FMUL R15, R10, 0.035677406936883926392 ;  /* 0x3d1222790a0f7820 */ /* 0x001fc80000400000 */
        /* <DEDUP_REMOVED lines=17> */
[----:B------:R-:W-:-:S03]  /*0d40*/  HFMA2 R0, -RZ, RZ, 0, 2.384185791015625e-07 ;  /* 0x00000004ff007431 */ /* 0x000fc600000001ff */
[----:B------:R-:W-:-:S04]  /*0d50*/  FADD R12, R12, 1 ;  /* 0x3f8000000c0c7421 */ /* 0x000fc80000000000 */
[----:B------:R-:W-:-:S04]  /*0d60*/  FMUL R11, R12, 0.5 ;  /* 0x3f0000000c0b7820 */ /* 0x000fc80000400000 */
[----:B------:R-:W-:Y:S01]  /*0d70*/  FMUL R13, R10, R11 ;  /* 0x0000000b0a0d7220 */ /* 0x000fe20000400000 */
[----:B------:R-:W-:-:S04]  /*0d80*/  IMAD.WIDE R10, R9, R0, UR14 ;  /* 0x0000000e090a7e25 */ /* 0x000fc8000f8e0200 */
[----:B--2---:R-:W-:-:S05]  /*0d90*/  FMUL R13, R13, R8 ;  /* 0x000000080d0d7220 */ /* 0x004fca0000400000 */
[----:B------:R3:W-:Y:S02]  /*0da0*/  STG.E desc[UR16][R10.64], R13 ;  /* 0x0000000d0a007986 */ /* 0x0007e4000c101910 */
.L_x_14:
[----:B------:R-:W-:Y:S05]  /*0db0*/  BSYNC.RECONVERGENT B0 ;  /* 0x0000000000007941 */ /* 0x000fea0003800200 */
.L_x_13:
[----:B------:R-:W-:Y:S05]  /*0dc0*/  @!P2 BRA `(.L_x_6) ;  /* 0x000000080050a947 */ /* 0x000fea0003800000 */
[----:B------:R-:W-:-:S07]  /*0dd0*/  MOV R8, 0x4 ;  /* 0x0000000400087802 */ /* 0x000fce0000000f00 */
.L_x_23:
[C---:B012---:R-:W-:Y:S01]  /*0de0*/  LEA R15, R8.reuse, R7, 0x7 ;  /* 0x00000007080f7211 */ /* 0x047fe200078e38ff */
[----:B------:R-:W-:Y:S01]  /*0df0*/  BSSY.RECONVERGENT B0, `(.L_x_15) ;  /* 0x000002a000007945 */ /* 0x000fe20003800200 */
[----:B------:R-:W-:Y:S02]  /*0e00*/  IADD3 R8, PT, PT, R8, 0x4, RZ ;  /* 0x0000000408087810 */ /* 0x000fe40007ffe0ff */
[C---:B------:R-:W-:Y:S02]  /*0e10*/  ISETP.GE.AND P4, PT, R15.reuse, UR10, PT ;  /* 0x0000000a0f007c0c */ /* 0x040fe4000bf86270 */
[C---:B--23--:R-:W-:Y:S02]  /*0e20*/  IADD3 R13, PT, PT, R15.reuse, 0x80, RZ ;  /* 0x000000800f0d7810 */ /* 0x04cfe40007ffe0ff */
[C---:B------:R-:W-:Y:S02]  /*0e30*/  IADD3 R11, PT, PT, R15.reuse, 0x100, RZ ;  /* 0x000001000f0b7810 */ /* 0x040fe40007ffe0ff */
[----:B------:R-:W-:-:S02]  /*0e40*/  IADD3 R9, PT, PT, R15, 0x180, RZ ;  /* 0x000001800f097810 */ /* 0x000fc40007ffe0ff */
[----:B------:R-:W-:Y:S02]  /*0e50*/  ISETP.NE.AND P0, PT, R8, R6, PT ;  /* 0x000000060800720c */ /* 0x000fe40003f05270 */
[----:B------:R-:W-:Y:S02]  /*0e60*/  ISETP.GE.AND P3, PT, R13, UR10, PT ;  /* 0x0000000a0d007c0c */ /* 0x000fe4000bf66270 */
[----:B------:R-:W-:Y:S02]  /*0e70*/  ISETP.GE.AND P2, PT, R11, UR10, PT ;  /* 0x0000000a0b007c0c */ /* 0x000fe4000bf46270 */
[----:B------:R-:W-:Y:S01]  /*0e80*/  ISETP.GE.AND P1, PT, R9, UR10, PT ;  /* 0x0000000a09007c0c */ /* 0x000fe2000bf26270 */
[----:B------:R-:W-:-:S12]  /*0e90*/  @P4 BRA `(.L_x_16) ;  /* 0x00000000007c4947 */ /* 0x000fd80003800000 */
[----:B------:R-:W-:-:S05]  /*0ea0*/  IMAD.WIDE R16, R15, 0x4, R2 ;  /* 0x000000040f107825 */ /* 0x000fca00078e0202 */
        /* <DEDUP_REMOVED lines=30> */
.L_x_16:
[----:B------:R-:W-:Y:S05]  /*1090*/  BSYNC.RECONVERGENT B0 ;  /* 0x0000000000007941 */ /* 0x000fea0003800200 */
.L_x_15:
[----:B------:R-:W-:Y:S04]  /*10a0*/  BSSY.RECONVERGENT B0, `(.L_x_17) ;  /* 0x0000021000007945 */ /* 0x000fe80003800200 */
[----:B------:R-:W-:Y:S05]  /*10b0*/  @P3 BRA `(.L_x_18) ;  /* 0x00000000007c3947 */ /* 0x000fea0003800000 */
[----:B0-----:R-:W-:-:S05]  /*10c0*/  IMAD.WIDE R14, R13, 0x4, R2 ;  /* 0x000000040d0e7825 */ /* 0x001fca00078e0202 */
        /* <DEDUP_REMOVED lines=30> */
.L_x_18:
[----:B------:R-:W-:Y:S05]  /*12b0*/  BSYNC.RECONVERGENT B0 ;  /* 0x0000000000007941 */ /* 0x000fea0003800200 */
.L_x_17:
[----:B------:R-:W-:Y:S04]  /*12c0*/  BSSY.RECONVERGENT B0, `(.L_x_19) ;  /* 0x0000021000007945 */ /* 0x000fe80003800200 */
[----:B------:R-:W-:Y:S05]  /*12d0*/  @P2 BRA `(.L_x_20) ;  /* 0x00000000007c2947 */ /* 0x000fea0003800000 */
[----:B-1----:R-:W-:-:S06]  /*12e0*/  IMAD.WIDE R12, R11, 0x4, R2 ;  /* 0x000000040b0c7825 */ /* 0x002fcc00078e0202 */
[----:B------:R-:W2:Y:S01]  /*12f0*/  LDG.E R12, desc[UR16][R12.64] ;  /* 0x000000100c0c7981 */ /* 0x000ea2000c1e1900 */
[----:B0-----:R-:W-:-:S05]  /*1300*/  IMAD.WIDE R14, R11, 0x4, R4 ;  /* 0x000000040b0e7825 */ /* 0x001fca00078e0204 */
[----:B------:R0:W3:Y:S01]  /*1310*/  LDG.E R10, desc[UR16][R14.64] ;  /* 0x000000100e0a7981 */ /* 0x0000e2000c1e1900 */
[----:B------:R-:W-:Y:S01]  /*1320*/  MOV R18, 0x3c80f082 ;  /* 0x3c80f08200127802 */ /* 0x000fe20000000f00 */
[----:B------:R-:W-:Y:S02]  /*1330*/  HFMA2 R21, -RZ, RZ, 1.875, 0 ;  /* 0x3f800000ff157431 */ /* 0x000fe400000001ff */
        /* <DEDUP_REMOVED lines=23> */
[----:B---3--:R-:W-:-:S05]  /*14b0*/  FMUL R15, R15, R10 ;  /* 0x0000000a0f0f7220 */ /* 0x008fca0000400000 */
[----:B------:R2:W-:Y:S02]  /*14c0*/  STG.E desc[UR16][R12.64], R15 ;  /* 0x0000000f0c007986 */ /* 0x0005e4000c101910 */
.L_x_20:
[----:B------:R-:W-:Y:S05]  /*14d0*/  BSYNC.RECONVERGENT B0 ;  /* 0x0000000000007941 */ /* 0x000fea0003800200 */
.L_x_19:
[----:B------:R-:W-:Y:S04]  /*14e0*/  BSSY.RECONVERGENT B0, `(.L_x_21) ;  /* 0x0000021000007945 */ /* 0x000fe80003800200 */
[----:B------:R-:W-:Y:S05]  /*14f0*/  @P1 BRA `(.L_x_22) ;  /* 0x00000000007c1947 */ /* 0x000fea0003800000 */
[----:B-12---:R-:W-:-:S05]  /*1500*/  IMAD.WIDE R12, R9, 0x4, R2 ;  /* 0x00000004090c7825 */ /* 0x006fca00078e0202 */
        /* <DEDUP_REMOVED lines=20> */
[----:B------:R-:W-:Y:S02]  /*1650*/  FSEL R13, R12, 1, !P1 ;  /* 0x3f8000000c0d7808 */ /* 0x000fe40004800000 */
[----:B------:R-:W-:Y:S02]  /*1660*/  MOV R12, 0x4 ;  /* 0x00000004000c7802 */ /* 0x000fe40000000f00 */
[--C-:B------:R-:W-:Y:S01]  /*1670*/  LOP3.LUT R13, R13, 0x80000000, R16.reuse, 0xb8, !PT ;  /* 0x800000000d0d7812 */ /* 0x100fe200078eb810 */
[----:B------:R-:W-:-:S04]  /*1680*/  @!P2 FFMA R13, R16, R19, R16 ;  /* 0x00000013100da223 */ /* 0x000fc80000000010 */
[----:B------:R-:W-:-:S04]  /*1690*/  FADD R13, R13, 1 ;  /* 0x3f8000000d0d7421 */ /* 0x000fc80000000000 */
[----:B------:R-:W-:Y:S01]  /*16a0*/  FMUL R0, R13, 0.5 ;  /* 0x3f0000000d007820 */ /* 0x000fe20000400000 */
[----:B------:R-:W-:-:S04]  /*16b0*/  IMAD.WIDE R12, R9, R12, UR14 ;  /* 0x0000000e090c7e25 */ /* 0x000fc8000f8e020c */
[----:B------:R-:W-:-:S04]  /*16c0*/  FMUL R11, R11, R0 ;  /* 0x000000000b0b7220 */ /* 0x000fc80000400000 */
[----:B---3--:R-:W-:-:S05]  /*16d0*/  FMUL R11, R11, R10 ;  /* 0x0000000a0b0b7220 */ /* 0x008fca0000400000 */
[----:B------:R3:W-:Y:S02]  /*16e0*/  STG.E desc[UR16][R12.64], R11 ;  /* 0x0000000b0c007986 */ /* 0x0007e4000c101910 */
.L_x_22:
[----:B------:R-:W-:Y:S05]  /*16f0*/  BSYNC.RECONVERGENT B0 ;  /* 0x0000000000007941 */ /* 0x000fea0003800200 */
.L_x_21:
[----:B------:R-:W-:Y:S05]  /*1700*/  @P0 BRA `(.L_x_23) ;  /* 0xfffffff400b40947 */ /* 0x000fea000383ffff */
.L_x_6:
[----:B------:R-:W-:-:S13]  /*1710*/  ISETP.NE.AND P0, PT, RZ, UR4, PT ;  /* 0x00000004ff007c0c */ /* 0x000fda000bf05270 */
[----:B------:R-:W-:Y:S05]  /*1720*/  @!P0 EXIT ;  /* 0x000000000000894d */ /* 0x000fea0003800000 */
[----:B------:R-:W-:-:S09]  /*1730*/  UISETP.NE.AND UP0, UPT, UR4, 0x1, UPT ;  /* 0x000000010400788c */ /* 0x000fd2000bf05270 */
[----:B------:R-:W-:Y:S05]  /*1740*/  BRA.U !UP0, `(.L_x_24) ;  /* 0x0000000508247547 */ /* 0x000fea000b800000 */
[----:B--23--:R-:W-:Y:S01]  /*1750*/  LEA R11, R6, R7, 0x7 ;  /* 0x00000007060b7211 */ /* 0x00cfe200078e38ff */
[----:B------:R-:W-:Y:S03]  /*1760*/  BSSY.RECONVERGENT B0, `(.L_x_25) ;  /* 0x0000024000007945 */ /* 0x000fe60003800200 */
[C---:B------:R-:W-:Y:S02]  /*1770*/  ISETP.GE.AND P0, PT, R11.reuse, UR10, PT ;  /* 0x0000000a0b007c0c */ /* 0x040fe4000bf06270 */
[----:B------:R-:W-:-:S04]  /*1780*/  IADD3 R9, PT, PT, R11, 0x80, RZ ;  /* 0x000000800b097810 */ /* 0x000fc80007ffe0ff */
[----:B------:R-:W-:-:S07]  /*1790*/  ISETP.GE.AND P2, PT, R9, UR10, PT ;  /* 0x0000000a09007c0c */ /* 0x000fce000bf46270 */
[----:B------:R-:W-:Y:S06]  /*17a0*/  @P0 BRA `(.L_x_26) ;  /* 0x00000000007c0947 */ /* 0x000fec0003800000 */
[----:B-1----:R-:W-:-:S05]  /*17b0*/  IMAD.WIDE R12, R11, 0x4, R2 ;  /* 0x000000040b0c7825 */ /* 0x002fca00078e0202 */
[----:B------:R1:W2:Y:S01]  /*17c0*/  LDG.E R10, desc[UR16][R12.64] ;  /* 0x000000100c0a7981 */ /* 0x0002a2000c1e1900 */
[----:B0-----:R-:W-:-:S05]  /*17d0*/  IMAD.WIDE R14, R11, 0x4, R4 ;  /* 0x000000040b0e7825 */ /* 0x001fca00078e0204 */
[----:B------:R0:W3:Y:S01]  /*17e0*/  LDG.E R8, desc[UR16][R14.64] ;  /* 0x000000100e087981 */ /* 0x0000e2000c1e1900 */
[----:B------:R-:W-:Y:S01]  /*17f0*/  HFMA2 R19, -RZ, RZ, 1.875, 0 ;  /* 0x3f800000ff137431 */ /* 0x000fe200000001ff */
[----:B-1----:R-:W-:Y:S01]  /*1800*/  MOV R12, 0x3c80f082 ;  /* 0x3c80f082000c7802 */ /* 0x002fe20000000f00 */
        /* <DEDUP_REMOVED lines=25> */
.L_x_26:
[----:B------:R-:W-:Y:S05]  /*19a0*/  BSYNC.RECONVERGENT B0 ;  /* 0x0000000000007941 */ /* 0x000fea0003800200 */
.L_x_25:
[----:B------:R-:W-:Y:S04]  /*19b0*/  BSSY.RECONVERGENT B0, `(.L_x_27) ;  /* 0x0000021000007945 */ /* 0x000fe80003800200 */
[----:B------:R-:W-:Y:S05]  /*19c0*/  @P2 BRA `(.L_x_28) ;  /* 0x00000000007c2947 */ /* 0x000fea0003800000 */
[----:B--2---:R-:W-:-:S06]  /*19d0*/  IMAD.WIDE R10, R9, 0x4, R2 ;  /* 0x00000004090a7825 */ /* 0x004fcc00078e0202 */
[----:B------:R-:W0:Y:S01]  /*19e0*/  LDG.E R10, desc[UR16][R10.64] ;  /* 0x000000100a0a7981 */ /* 0x000e22000c1e1900 */
[----:B-1----:R-:W-:-:S05]  /*19f0*/  IMAD.WIDE R12, R9, 0x4, R4 ;  /* 0x00000004090c7825 */ /* 0x002fca00078e0204 */
[----:B------:R1:W2:Y:S01]  /*1a00*/  LDG.E R8, desc[UR16][R12.64] ;  /* 0x000000100c087981 */ /* 0x0002a2000c1e1900 */
[----:B------:R-:W-:Y:S01]  /*1a10*/  HFMA2 R16, -RZ, RZ, 1.125, -9232 ;  /* 0x3c80f082ff107431 */ /* 0x000fe200000001ff */
[----:B------:R-:W-:Y:S01]  /*1a20*/  MOV R19, 0x3f800000 ;  /* 0x3f80000000137802 */ /* 0x000fe20000000f00 */
        /* <DEDUP_REMOVED lines=23> */
[----:B--2---:R-:W-:-:S05]  /*1ba0*/  FMUL R13, R13, R8 ;  /* 0x000000080d0d7220 */ /* 0x004fca0000400000 */
[----:B------:R3:W-:Y:S02]  /*1bb0*/  STG.E desc[UR16][R10.64], R13 ;  /* 0x0000000d0a007986 */ /* 0x0007e4000c101910 */
.L_x_28:
[----:B------:R-:W-:Y:S05]  /*1bc0*/  BSYNC.RECONVERGENT B0 ;  /* 0x0000000000007941 */ /* 0x000fea0003800200 */
.L_x_27:
[----:B------:R-:W-:-:S07]  /*1bd0*/  IADD3 R6, PT, PT, R6, 0x2, RZ ;  /* 0x0000000206067810 */ /* 0x000fce0007ffe0ff */
.L_x_24:
[----:B------:R-:W4:Y:S02]  /*1be0*/  LDC R0, c[0x0][0x388] ;  /* 0x0000e200ff007b82 */ /* 0x000f240000000800 */
[----:B----4-:R-:W-:-:S04]  /*1bf0*/  LOP3.LUT R0, R0, 0x1, RZ, 0xc0, !PT ;  /* 0x0000000100007812 */ /* 0x010fc800078ec0ff */
[----:B------:R-:W-:-:S13]  /*1c00*/  ISETP.NE.U32.AND P0, PT, R0, 0x1, PT ;  /* 0x000000010000780c */ /* 0x000fda0003f05070 */
[----:B------:R-:W-:Y:S05]  /*1c10*/  @P0 EXIT ;  /* 0x000000000000094d */ /* 0x000fea0003800000 */
[----:B------:R-:W-:-:S04]  /*1c20*/  LEA R7, R6, R7, 0x7 ;  /* 0x0000000706077211 */ /* 0x000fc800078e38ff */
[----:B------:R-:W-:-:S13]  /*1c30*/  ISETP.GE.AND P0, PT, R7, UR10, PT ;  /* 0x0000000a07007c0c */ /* 0x000fda000bf06270 */
[----:B------:R-:W-:Y:S05]  /*1c40*/  @P0 EXIT ;  /* 0x000000000000094d */ /* 0x000fea0003800000 */
[----:B------:R-:W-:-:S06]  /*1c50*/  IMAD.WIDE R2, R7, 0x4, R2 ;  /* 0x0000000407027825 */ /* 0x000fcc00078e0202 */
[----:B------:R-:W4:Y:S01]  /*1c60*/  LDG.E R2, desc[UR16][R2.64] ;  /* 0x0000001002027981 */ /* 0x000f22000c1e1900 */
[----:B------:R-:W-:-:S06]  /*1c70*/  IMAD.WIDE R4, R7, 0x4, R4 ;  /* 0x0000000407047825 */ /* 0x000fcc00078e0204 */
[----:B------:R5:W5:Y:S01]  /*1c80*/  LDG.E R5, desc[UR16][R4.64] ;  /* 0x0000001004057981 */ /* 0x000b62000c1e1900 */
[----:B------:R-:W-:Y:S01]  /*1c90*/  MOV R8, 0x3c80f082 ;  /* 0x3c80f08200087802 */ /* 0x000fe20000000f00 */
[----:B-123--:R-:W-:Y:S02]  /*1ca0*/  HFMA2 R13, -RZ, RZ, 1.875, 0 ;  /* 0x3f800000ff0d7431 */ /* 0x00efe400000001ff */
[----:B----4-:R-:W-:-:S04]  /*1cb0*/  FMUL R9, R2, 0.035677406936883926392 ;  /* 0x3d12227902097820 */ /* 0x010fc80000400000 */
[----:B------:R-:W-:-:S04]  /*1cc0*/  FFMA R9, R2, R9, 0.79788458347320556641 ;  /* 0x3f4c422a02097423 */ /* 0x000fc80000000009 */
[----:B------:R-:W-:-:S04]  /*1cd0*/  FMUL R9, R2, R9 ;  /* 0x0000000902097220 */ /* 0x000fc80000400000 */
[C---:B------:R-:W-:Y:S01]  /*1ce0*/  FMUL R0, |R9|.reuse, 2.8853900432586669922 ;  /* 0x4038aa3b09007820 */ /* 0x040fe20000400200 */
[C---:B------:R-:W-:Y:S01]  /*1cf0*/  FMUL R11, R9.reuse, R9 ;  /* 0x00000009090b7220 */ /* 0x040fe20000400000 */
[C---:B------:R-:W-:Y:S02]  /*1d00*/  FSETP.GE.AND P1, PT, |R9|.reuse, 0.60000002384185791016, PT ;  /* 0x3f19999a0900780b */ /* 0x040fe40003f26200 */
[----:B------:R-:W-:Y:S01]  /*1d10*/  FSETP.GE.AND P0, PT, |R9|, 9.010913848876953125, PT ;  /* 0x41102cb40900780b */ /* 0x000fe20003f06200 */
[C---:B-----5:R-:W-:Y:S01]  /*1d20*/  FFMA R4, R11.reuse, R8, -0.052303962409496307373 ;  /* 0xbd563cae0b047423 */ /* 0x060fe20000000008 */
[----:B------:R-:W1:Y:S03]  /*1d30*/  MUFU.EX2 R0, R0 ;  /* 0x0000000000007308 */ /* 0x000e660000000800 */
[----:B------:R-:W-:Y:S01]  /*1d40*/  FFMA R8, R11, R4, 0.1331529766321182251 ;  /* 0x3e0859410b087423 */ /* 0x000fe20000000004 */
[----:B-1----:R-:W-:-:S03]  /*1d50*/  FADD R6, R0, 1 ;  /* 0x3f80000000067421 */ /* 0x002fc60000000000 */
[----:B------:R-:W-:-:S04]  /*1d60*/  FFMA R0, R11, R8, -0.33332768082618713379 ;  /* 0xbeaaa9ed0b007423 */ /* 0x000fc80000000008 */
[----:B------:R-:W-:Y:S01]  /*1d70*/  FFMA R0, R11, R0, RZ ;  /* 0x000000000b007223 */ /* 0x000fe200000000ff */
[----:B------:R-:W1:Y:S02]  /*1d80*/  MUFU.RCP R6, R6 ;  /* 0x0000000600067308 */ /* 0x000e640000001000 */
[----:B-1----:R-:W-:-:S05]  /*1d90*/  FFMA R3, R6, -2, R13 ;  /* 0xc000000006037823 */ /* 0x002fca000000000d */
[----:B------:R-:W-:-:S04]  /*1da0*/  FSEL R4, R3, 1, !P0 ;  /* 0x3f80000003047808 */ /* 0x000fc80004000000 */
[--C-:B------:R-:W-:Y:S01]  /*1db0*/  LOP3.LUT R4, R4, 0x80000000, R9.reuse, 0xb8, !PT ;  /* 0x8000000004047812 */ /* 0x100fe200078eb809 */
[----:B------:R-:W-:-:S04]  /*1dc0*/  @!P1 FFMA R4, R9, R0, R9 ;  /* 0x0000000009049223 */ /* 0x000fc80000000009 */
[----:B------:R-:W-:-:S04]  /*1dd0*/  FADD R4, R4, 1 ;  /* 0x3f80000004047421 */ /* 0x000fc80000000000 */
[----:B------:R-:W-:Y:S01]  /*1de0*/  FMUL R3, R4, 0.5 ;  /* 0x3f00000004037820 */ /* 0x000fe20000400000 */
[----:B------:R-:W-:-:S03]  /*1df0*/  HFMA2 R4, -RZ, RZ, 0, 2.384185791015625e-07 ;  /* 0x00000004ff047431 */ /* 0x000fc600000001ff */
[----:B------:R-:W-:-:S04]  /*1e00*/  FMUL R0, R2, R3 ;  /* 0x0000000302007220 */ /* 0x000fc80000400000 */
[----:B------:R-:W-:Y:S01]  /*1e10*/  FMUL R5, R0, R5 ;  /* 0x0000000500057220 */ /* 0x000fe20000400000 */
[----:B------:R-:W-:-:S05]  /*1e20*/  IMAD.WIDE R2, R7, R4, UR14 ;  /* 0x0000000e07027e25 */ /* 0x000fca000f8e0204 */
[----:B------:R-:W-:Y:S01]  /*1e30*/  STG.E desc[UR16][R2.64], R5 ;  /* 0x0000000502007986 */ /* 0x000fe2000c101910 */
[----:B------:R-:W-:Y:S05]  /*1e40*/  EXIT ;  /* 0x000000000000794d */ /* 0x000fea0003800000 */
.L_x_5:
[----:B------:R-:W-:-:S06]  /*1e50*/  UISETP.GE.AND UP0, UPT, UR18, 0x1, UPT ;  /* 0x000000011200788c */ /* 0x000fcc000bf06270 */
[----:B------:R-:W-:-:S13]  /*1e60*/  PLOP3.LUT P0, PT, PT, PT, UP0, 0x80, 0x8 ;  /* 0x000000000008781c */ /* 0x000fda0003f0f008 */
[----:B------:R-:W-:Y:S05]  /*1e70*/  @!P0 EXIT ;  /* 0x000000000000894d */ /* 0x000fea0003800000 */
[----:B------:R-:W-:Y:S01]  /*1e80*/  UISETP.GE.U32.AND UP0, UPT, UR18, 0x4, UPT ;  /* 0x000000041200788c */ /* 0x000fe2000bf06070 */
[----:B------:R-:W-:Y:S01]  /*1e90*/  MOV R6, RZ ;  /* 0x000000ff00067202 */ /* 0x000fe20000000f00 */
[----:B------:R-:W-:-:S07]  /*1ea0*/  ULOP3.LUT UR19, UR18, 0x3, URZ, 0xc0, !UPT ;  /* 0x0000000312137892 */ /* 0x000fce000f8ec0ff */
[----:B------:R-:W-:Y:S05]  /*1eb0*/  BRA.U !UP0, `(.L_x_29) ;  /* 0x0000000508fc7547 */ /* 0x000fea000b800000 */
[----:B------:R-:W-:Y:S01]  /*1ec0*/  UIADD3 UR9, UP0, UPT, UR9, 0x400, URZ ;  /* 0x0000040009097890 */ /* 0x000fe2000ff1e0ff */
[----:B------:R-:W-:Y:S01]  /*1ed0*/  MOV R14, R7 ;  /* 0x00000007000e7202 */ /* 0x000fe20000000f00 */
[----:B------:R-:W-:Y:S02]  /*1ee0*/  ULOP3.LUT UR20, UR18, 0x7ffffffc, URZ, 0xc0, !UPT ;  /* 0x7ffffffc12147892 */ /* 0x000fe4000f8ec0ff */
[----:B------:R-:W-:Y:S02]  /*1ef0*/  UIADD3 UR8, UP1, UPT, UR9, UR6, URZ ;  /* 0x0000000609087290 */ /* 0x000fe4000ff3e0ff */
[----:B------:R-:W-:Y:S02]  /*1f00*/  UIADD3.X UR10, UPT, UPT, URZ, UR11, URZ, UP0, !UPT ;  /* 0x0000000bff0a7290 */ /* 0x000fe400087fe4ff */
[----:B------:R-:W-:Y:S01]  /*1f10*/  UIADD3 UR4, UP2, UPT, UR9, UR4, URZ ;  /* 0x0000000409047290 */ /* 0x000fe2000ff5e0ff */
[----:B------:R-:W-:Y:S01]  /*1f20*/  MOV R6, UR20 ;  /* 0x0000001400067c02 */ /* 0x000fe20008000f00 */
[----:B------:R-:W-:-:S02]  /*1f30*/  UIADD3 UR6, UP0, UPT, UR9, UR12, URZ ;  /* 0x0000000c09067290 */ /* 0x000fc4000ff1e0ff */
[----:B------:R-:W-:Y:S02]  /*1f40*/  UIADD3.X UR9, UPT, UPT, UR10, UR7, URZ, UP1, !UPT ;  /* 0x000000070a097290 */ /* 0x000fe40008ffe4ff */
[----:B------:R-:W-:Y:S02]  /*1f50*/  UIADD3.X UR5, UPT, UPT, UR10, UR5, URZ, UP2, !UPT ;  /* 0x000000050a057290 */ /* 0x000fe400097fe4ff */
[----:B------:R-:W-:Y:S02]  /*1f60*/  UIADD3.X UR7, UPT, UPT, UR10, UR13, URZ, UP0, !UPT ;  /* 0x0000000d0a077290 */ /* 0x000fe400087fe4ff */
[----:B------:R-:W-:-:S12]  /*1f70*/  UIADD3 UR10, UPT, UPT, -UR20, URZ, URZ ;  /* 0x000000ff140a7290 */ /* 0x000fd8000fffe1ff */
.L_x_30:
[----:B------:R-:W-:Y:S02]  /*1f80*/  MOV R8, UR8 ;  /* 0x0000000800087c02 */ /* 0x000fe40008000f00 */
[----:B-1----:R-:W-:-:S03]  /*1f90*/  MOV R9, UR9 ;  /* 0x0000000900097c02 */ /* 0x002fc60008000f00 */
[----:B------:R-:W-:-:S05]  /*1fa0*/  IMAD.WIDE R8, R14, 0x4, R8 ;  /* 0x000000040e087825 */ /* 0x000fca00078e0208 */
[----:B------:R-:W2:Y:S01]  /*1fb0*/  LDG.E R12, desc[UR16][R8.64+-0x400] ;  /* 0xfffc0010080c7981 */ /* 0x000ea2000c1e1900 */
[----:B------:R-:W-:Y:S02]  /*1fc0*/  MOV R10, UR6 ;  /* 0x00000006000a7c02 */ /* 0x000fe40008000f00 */
[----:B------:R-:W-:-:S03]  /*1fd0*/  MOV R11, UR7 ;  /* 0x00000007000b7c02 */ /* 0x000fc60008000f00 */
[----:B------:R-:W-:-:S05]  /*1fe0*/  IMAD.WIDE R10, R14, 0x4, R10 ;  /* 0x000000040e0a7825 */ /* 0x000fca00078e020a */
[----:B------:R-:W3:Y:S01]  /*1ff0*/  LDG.E R17, desc[UR16][R10.64+-0x400] ;  /* 0xfffc00100a117981 */ /* 0x000ee2000c1e1900 */
[----:B------:R-:W-:Y:S01]  /*2000*/  HFMA2 R16, -RZ, RZ, 1.125, -9232 ;  /* 0x3c80f082ff107431 */ /* 0x000fe200000001ff */
[----:B------:R-:W-:Y:S01]  /*2010*/  MOV R15, 0x3f800000 ;  /* 0x3f800000000f7802 */ /* 0x000fe20000000f00 */
[----:B--2---:R-:W-:-:S04]  /*2020*/  FMUL R13, R12, 0.035677406936883926392 ;  /* 0x3d1222790c0d7820 */ /* 0x004fc80000400000 */
[----:B------:R-:W-:-:S04]  /*2030*/  FFMA R13, R12, R13, 0.79788458347320556641 ;  /* 0x3f4c422a0c0d7423 */ /* 0x000fc8000000000d */
[----:B------:R-:W-:-:S04]  /*2040*/  FMUL R13, R12, R13 ;  /* 0x0000000d0c0d7220 */ /* 0x000fc80000400000 */
[C---:B------:R-:W-:Y:S01]  /*2050*/  FMUL R0, |R13|.reuse, 2.8853900432586669922 ;  /* 0x4038aa3b0d007820 */ /* 0x040fe20000400200 */
[C---:B------:R-:W-:Y:S01]  /*2060*/  FMUL R21, R13.reuse, R13 ;  /* 0x0000000d0d157220 */ /* 0x040fe20000400000 */
[C---:B------:R-:W-:Y:S02]  /*2070*/  FSETP.GE.AND P1, PT, |R13|.reuse, 0.60000002384185791016, PT ;  /* 0x3f19999a0d00780b */ /* 0x040fe40003f26200 */
[----:B------:R-:W-:Y:S01]  /*2080*/  FSETP.GE.AND P0, PT, |R13|, 9.010913848876953125, PT ;  /* 0x41102cb40d00780b */ /* 0x000fe20003f06200 */
[C---:B------:R-:W-:Y:S01]  /*2090*/  FFMA R20, R21.reuse, R16, -0.052303962409496307373 ;  /* 0xbd563cae15147423 */ /* 0x040fe20000000010 */
[----:B------:R-:W0:Y:S03]  /*20a0*/  MUFU.EX2 R0, R0 ;  /* 0x0000000000007308 */ /* 0x000e260000000800 */
[----:B------:R-:W-:Y:S01]  /*20b0*/  FFMA R22, R21, R20, 0.1331529766321182251 ;  /* 0x3e08594115167423 */ /* 0x000fe20000000014 */
[----:B0-----:R-:W-:-:S03]  /*20c0*/  FADD R18, R0, 1 ;  /* 0x3f80000000127421 */ /* 0x001fc60000000000 */
[----:B------:R-:W-:-:S04]  /*20d0*/  FFMA R0, R21, R22, -0.33332768082618713379 ;  /* 0xbeaaa9ed15007423 */ /* 0x000fc80000000016 */
[----:B------:R-:W-:Y:S01]  /*20e0*/  FFMA R0, R21, R0, RZ ;  /* 0x0000000015007223 */ /* 0x000fe200000000ff */
[----:B------:R-:W0:Y:S02]  /*20f0*/  MUFU.RCP R18, R18 ;  /* 0x0000001200127308 */ /* 0x000e240000001000 */
[----:B0-----:R-:W-:Y:S01]  /*2100*/  FFMA R19, R18, -2, R15 ;  /* 0xc000000012137823 */ /* 0x001fe2000000000f */
[----:B------:R-:W-:-:S04]  /*2110*/  MOV R18, UR4 ;  /* 0x0000000400127c02 */ /* 0x000fc80008000f00 */
[----:B------:R-:W-:Y:S02]  /*2120*/  FSEL R20, R19, 1, !P0 ;  /* 0x3f80000013147808 */ /* 0x000fe40004000000 */
[----:B------:R-:W-:Y:S02]  /*2130*/  MOV R19, UR5 ;  /* 0x0000000500137c02 */ /* 0x000fe40008000f00 */
[--C-:B------:R-:W-:Y:S01]  /*2140*/  LOP3.LUT R20, R20, 0x80000000, R13.reuse, 0xb8, !PT ;  /* 0x8000000014147812 */ /* 0x100fe200078eb80d */
[----:B------:R-:W-:-:S04]  /*2150*/  @!P1 FFMA R20, R13, R0, R13 ;  /* 0x000000000d149223 */ /* 0x000fc8000000000d */
[----:B------:R-:W-:-:S04]  /*2160*/  FADD R20, R20, 1 ;  /* 0x3f80000014147421 */ /* 0x000fc80000000000 */
[----:B------:R-:W-:-:S04]  /*2170*/  FMUL R13, R20, 0.5 ;  /* 0x3f000000140d7820 */ /* 0x000fc80000400000 */
[----:B------:R-:W-:Y:S01]  /*2180*/  FMUL R0, R12, R13 ;  /* 0x0000000d0c007220 */ /* 0x000fe20000400000 */
[----:B------:R-:W-:-:S04]  /*2190*/  IMAD.WIDE R12, R14, 0x4, R18 ;  /* 0x000000040e0c7825 */ /* 0x000fc800078e0212 */
[----:B---3--:R-:W-:-:S05]  /*21a0*/  FMUL R21, R0, R17 ;  /* 0x0000001100157220 */ /* 0x008fca0000400000 */
[----:B------:R0:W-:Y:S04]  /*21b0*/  STG.E desc[UR16][R12.64+-0x400], R21 ;  /* 0xfffc00150c007986 */ /* 0x0001e8000c101910 */
[----:B------:R-:W2:Y:S04]  /*21c0*/  LDG.E R18, desc[UR16][R8.64+-0x200] ;  /* 0xfffe001008127981 */ /* 0x000ea8000c1e1900 */
[----:B------:R-:W0:Y:S01]  /*21d0*/  LDG.E R17, desc[UR16][R10.64+-0x200] ;  /* 0xfffe00100a117981 */ /* 0x000e22000c1e1900 */
[----:B--2---:R-:W-:-:S04]  /*21e0*/  FMUL R19, R18, 0.035677406936883926392 ;  /* 0x3d12227912137820 */ /* 0x004fc80000400000 */
[----:B------:R-:W-:-:S04]  /*21f0*/  FFMA R19, R18, R19, 0.79788458347320556641 ;  /* 0x3f4c422a12137423 */ /* 0x000fc80000000013 */
[----:B------:R-:W-:-:S04]  /*2200*/  FMUL R19, R18, R19 ;  /* 0x0000001312137220 */ /* 0x000fc80000400000 */
[C---:B------:R-:W-:Y:S01]  /*2210*/  FMUL R20, |R19|.reuse, 2.8853900432586669922 ;  /* 0x4038aa3b13147820 */ /* 0x040fe20000400200 */
[C---:B------:R-:W-:Y:S01]  /*2220*/  FMUL R23, R19.reuse, R19 ;  /* 0x0000001313177220 */ /* 0x040fe20000400000 */
[C---:B------:R-:W-:Y:S02]  /*2230*/  FSETP.GE.AND P0, PT, |R19|.reuse, 9.010913848876953125, PT ;  /* 0x41102cb41300780b */ /* 0x040fe40003f06200 */
[----:B------:R-:W-:Y:S01]  /*2240*/  FSETP.GE.AND P1, PT, |R19|, 0.60000002384185791016, PT ;  /* 0x3f19999a1300780b */ /* 0x000fe20003f26200 */
[C---:B------:R-:W-:Y:S01]  /*2250*/  FFMA R24, R23.reuse, R16, -0.052303962409496307373 ;  /* 0xbd563cae17187423 */ /* 0x040fe20000000010 */
[----:B------:R-:W1:Y:S03]  /*2260*/  MUFU.EX2 R20, R20 ;  /* 0x0000001400147308 */ /* 0x000e660000000800 */
[----:B------:R-:W-:Y:S01]  /*2270*/  FFMA R26, R23, R24, 0.1331529766321182251 ;  /* 0x3e085941171a7423 */ /* 0x000fe20000000018 */
[----:B-1----:R-:W-:-:S06]  /*2280*/  FADD R22, R20, 1 ;  /* 0x3f80000014167421 */ /* 0x002fcc0000000000 */
[----:B------:R-:W1:Y:S02]  /*2290*/  MUFU.RCP R22, R22 ;  /* 0x0000001600167308 */ /* 0x000e640000001000 */
[----:B-1----:R-:W-:-:S05]  /*22a0*/  FFMA R0, R22, -2, R15 ;  /* 0xc000000016007823 */ /* 0x002fca000000000f */
[----:B------:R-:W-:Y:S01]  /*22b0*/  FSEL R24, R0, 1, !P0 ;  /* 0x3f80000000187808 */ /* 0x000fe20004000000 */
[----:B------:R-:W-:-:S03]  /*22c0*/  FFMA R0, R23, R26, -0.33332768082618713379 ;  /* 0xbeaaa9ed17007423 */ /* 0x000fc6000000001a */
[----:B------:R-:W-:Y:S01]  /*22d0*/  LOP3.LUT R24, R24, 0x80000000, R19, 0xb8, !PT ;  /* 0x8000000018187812 */ /* 0x000fe200078eb813 */
[----:B------:R-:W-:-:S04]  /*22e0*/  FFMA R0, R23, R0, RZ ;  /* 0x0000000017007223 */ /* 0x000fc800000000ff */
[----:B------:R-:W-:-:S04]  /*22f0*/  @!P1 FFMA R24, R19, R0, R19 ;  /* 0x0000000013189223 */ /* 0x000fc80000000013 */
[----:B------:R-:W-:-:S04]  /*2300*/  FADD R24, R24, 1 ;  /* 0x3f80000018187421 */ /* 0x000fc80000000000 */
[----:B------:R-:W-:-:S04]  /*2310*/  FMUL R19, R24, 0.5 ;  /* 0x3f00000018137820 */ /* 0x000fc80000400000 */
[----:B------:R-:W-:-:S04]  /*2320*/  FMUL R18, R18, R19 ;  /* 0x0000001312127220 */ /* 0x000fc80000400000 */
[----:B0-----:R-:W-:-:S05]  /*2330*/  FMUL R21, R18, R17 ;  /* 0x0000001112157220 */ /* 0x001fca0000400000 */
[----:B------:R0:W-:Y:S04]  /*2340*/  STG.E desc[UR16][R12.64+-0x200], R21 ;  /* 0xfffe00150c007986 */ /* 0x0001e8000c101910 */
[----:B------:R-:W2:Y:S04]  /*2350*/  LDG.E R18, desc[UR16][R8.64] ;  /* 0x0000001008127981 */ /* 0x000ea8000c1e1900 */
[----:B------:R-:W3:Y:S01]  /*2360*/  LDG.E R17, desc[UR16][R10.64] ;  /* 0x000000100a117981 */ /* 0x000ee2000c1e1900 */
        /* <DEDUP_REMOVED lines=21> */
[----:B---3--:R-:W-:-:S05]  /*24c0*/  FMUL R17, R18, R17 ;  /* 0x0000001112117220 */ /* 0x008fca0000400000 */
[----:B------:R1:W-:Y:S04]  /*24d0*/  STG.E desc[UR16][R12.64], R17 ;  /* 0x000000110c007986 */ /* 0x0003e8000c101910 */
[----:B------:R-:W2:Y:S04]  /*24e0*/  LDG.E R8, desc[UR16][R8.64+0x200] ;  /* 0x0002001008087981 */ /* 0x000ea8000c1e1900 */
[----:B------:R-:W3:Y:S01]  /*24f0*/  LDG.E R10, desc[UR16][R10.64+0x200] ;  /* 0x000200100a0a7981 */ /* 0x000ee2000c1e1900 */
[----:B------:R-:W-:Y:S01]  /*2500*/  UIADD3 UR10, UPT, UPT, UR10, 0x4, URZ ;  /* 0x000000040a0a7890 */ /* 0x000fe2000fffe0ff */
[----:B------:R-:W-:-:S03]  /*2510*/  IADD3 R14, PT, PT, R14, 0x200, RZ ;  /* 0x000002000e0e7810 */ /* 0x000fc60007ffe0ff */
[----:B------:R-:W-:Y:S01]  /*2520*/  UISETP.NE.AND UP0, UPT, UR10, URZ, UPT ;  /* 0x000000ff0a00728c */ /* 0x000fe2000bf05270 */
[----:B--2---:R-:W-:-:S04]  /*2530*/  FMUL R19, R8, 0.035677406936883926392 ;  /* 0x3d12227908137820 */ /* 0x004fc80000400000 */
[----:B------:R-:W-:-:S04]  /*2540*/  FFMA R19, R8, R19, 0.79788458347320556641 ;  /* 0x3f4c422a08137423 */ /* 0x000fc80000000013 */
[----:B------:R-:W-:-:S04]  /*2550*/  FMUL R19, R8, R19 ;  /* 0x0000001308137220 */ /* 0x000fc80000400000 */
[C---:B------:R-:W-:Y:S01]  /*2560*/  FMUL R18, |R19|.reuse, 2.8853900432586669922 ;  /* 0x4038aa3b13127820 */ /* 0x040fe20000400200 */
[C---:B0-----:R-:W-:Y:S01]  /*2570*/  FMUL R21, R19.reuse, R19 ;  /* 0x0000001313157220 */ /* 0x041fe20000400000 */
[C---:B------:R-:W-:Y:S02]  /*2580*/  FSETP.GE.AND P1, PT, |R19|.reuse, 0.60000002384185791016, PT ;  /* 0x3f19999a1300780b */ /* 0x040fe40003f26200 */
[----:B------:R-:W-:Y:S01]  /*2590*/  FSETP.GE.AND P0, PT, |R19|, 9.010913848876953125, PT ;  /* 0x41102cb41300780b */ /* 0x000fe20003f06200 */
[C---:B------:R-:W-:Y:S01]  /*25a0*/  FFMA R16, R21.reuse, R16, -0.052303962409496307373 ;  /* 0xbd563cae15107423 */ /* 0x040fe20000000010 */
[----:B------:R-:W0:Y:S03]  /*25b0*/  MUFU.EX2 R18, R18 ;  /* 0x0000001200127308 */ /* 0x000e260000000800 */
[----:B------:R-:W-:-:S04]  /*25c0*/  FFMA R0, R21, R16, 0.1331529766321182251 ;  /* 0x3e08594115007423 */ /* 0x000fc80000000010 */
[----:B------:R-:W-:-:S04]  /*25d0*/  FFMA R0, R21, R0, -0.33332768082618713379 ;  /* 0xbeaaa9ed15007423 */ /* 0x000fc80000000000 */
[----:B------:R-:W-:Y:S01]  /*25e0*/  FFMA R0, R21, R0, RZ ;  /* 0x0000000015007223 */ /* 0x000fe200000000ff */
[----:B0-----:R-:W-:-:S06]  /*25f0*/  FADD R20, R18, 1 ;  /* 0x3f80000012147421 */ /* 0x001fcc0000000000 */
[----:B------:R-:W0:Y:S02]  /*2600*/  MUFU.RCP R20, R20 ;  /* 0x0000001400147308 */ /* 0x000e240000001000 */
[----:B0-----:R-:W-:-:S05]  /*2610*/  FFMA R15, R20, -2, R15 ;  /* 0xc0000000140f7823 */ /* 0x001fca000000000f */
[----:B------:R-:W-:-:S04]  /*2620*/  FSEL R16, R15, 1, !P0 ;  /* 0x3f8000000f107808 */ /* 0x000fc80004000000 */
[--C-:B------:R-:W-:Y:S01]  /*2630*/  LOP3.LUT R16, R16, 0x80000000, R19.reuse, 0xb8, !PT ;  /* 0x8000000010107812 */ /* 0x100fe200078eb813 */
[----:B------:R-:W-:-:S04]  /*2640*/  @!P1 FFMA R16, R19, R0, R19 ;  /* 0x0000000013109223 */ /* 0x000fc80000000013 */
[----:B------:R-:W-:-:S04]  /*2650*/  FADD R16, R16, 1 ;  /* 0x3f80000010107421 */ /* 0x000fc80000000000 */
[----:B------:R-:W-:-:S04]  /*2660*/  FMUL R9, R16, 0.5 ;  /* 0x3f00000010097820 */ /* 0x000fc80000400000 */
[----:B------:R-:W-:-:S04]  /*2670*/  FMUL R9, R8, R9 ;  /* 0x0000000908097220 */ /* 0x000fc80000400000 */
[----:B---3--:R-:W-:-:S05]  /*2680*/  FMUL R9, R9, R10 ;  /* 0x0000000a09097220 */ /* 0x008fca0000400000 */
[----:B------:R1:W-:Y:S01]  /*2690*/  STG.E desc[UR16][R12.64+0x200], R9 ;  /* 0x000200090c007986 */ /* 0x0003e2000c101910 */
[----:B------:R-:W-:Y:S05]  /*26a0*/  BRA.U UP0, `(.L_x_30) ;  /* 0xfffffff900347547 */ /* 0x000fea000b83ffff */
.L_x_29:
[----:B------:R-:W-:-:S13]  /*26b0*/  ISETP.NE.AND P0, PT, RZ, UR19, PT ;  /* 0x00000013ff007c0c */ /* 0x000fda000bf05270 */
[----:B------:R-:W-:Y:S05]  /*26c0*/  @!P0 EXIT ;  /* 0x000000000000894d */ /* 0x000fea0003800000 */
[----:B------:R-:W-:-:S09]  /*26d0*/  UISETP.NE.AND UP0, UPT, UR19, 0x1, UPT ;  /* 0x000000011300788c */ /* 0x000fd2000bf05270 */
[----:B------:R-:W-:Y:S05]  /*26e0*/  BRA.U !UP0, `(.L_x_31) ;  /* 0x0000000108e87547 */ /* 0x000fea000b800000 */
[----:B------:R-:W-:-:S05]  /*26f0*/  LEA R15, R6, R7, 0x7 ;  /* 0x00000007060f7211 */ /* 0x000fca00078e38ff */
[----:B------:R-:W-:-:S05]  /*2700*/  IMAD.WIDE R10, R15, 0x4, R2 ;  /* 0x000000040f0a7825 */ /* 0x000fca00078e0202 */
[----:B-1----:R-:W2:Y:S01]  /*2710*/  LDG.E R13, desc[UR16][R10.64] ;  /* 0x000000100a0d7981 */ /* 0x002ea2000c1e1900 */
        /* <DEDUP_REMOVED lines=15> */
[C---:B------:R-:W-:Y:S01]  /*2810*/  FFMA R0, R21.reuse, R22, -0.33332768082618713379 ;  /* 0xbeaaa9ed15007423 */ /* 0x040fe20000000016 */
[----:B------:R0:W1:Y:S03]  /*2820*/  MUFU.RCP R19, R18 ;  /* 0x0000001200137308 */ /* 0x0000660000001000 */
[----:B------:R-:W-:Y:S01]  /*2830*/  FFMA R0, R21, R0, RZ ;  /* 0x0000000015007223 */ /* 0x000fe200000000ff */
[----:B0-----:R-:W-:Y:S02]  /*2840*/  HFMA2 R18, -RZ, RZ, 0, 2.384185791015625e-07 ;  /* 0x00000004ff127431 */ /* 0x001fe400000001ff */
[----:B-1----:R-:W-:-:S05]  /*2850*/  FFMA R19, R19, -2, R16 ;  /* 0xc000000013137823 */ /* 0x002fca0000000010 */
[----:B------:R-:W-:Y:S01]  /*2860*/  FSEL R20, R19, 1, !P0 ;  /* 0x3f80000013147808 */ /* 0x000fe20004000000 */
[----:B------:R-:W-:-:S03]  /*2870*/  IMAD.WIDE R18, R15, R18, UR14 ;  /* 0x0000000e0f127e25 */ /* 0x000fc6000f8e0212 */
[--C-:B------:R-:W-:Y:S01]  /*2880*/  LOP3.LUT R20, R20, 0x80000000, R17.reuse, 0xb8, !PT ;  /* 0x8000000014147812 */ /* 0x100fe200078eb811 */
[----:B------:R-:W-:-:S04]  /*2890*/  @!P1 FFMA R20, R17, R0, R17 ;  /* 0x0000000011149223 */ /* 0x000fc80000000011 */
[----:B------:R-:W-:-:S04]  /*28a0*/  FADD R20, R20, 1 ;  /* 0x3f80000014147421 */ /* 0x000fc80000000000 */
[----:B------:R-:W-:-:S04]  /*28b0*/  FMUL R20, R20, 0.5 ;  /* 0x3f00000014147820 */ /* 0x000fc80000400000 */
[----:B------:R-:W-:-:S04]  /*28c0*/  FMUL R13, R13, R20 ;  /* 0x000000140d0d7220 */ /* 0x000fc80000400000 */
[----:B---3--:R-:W-:-:S05]  /*28d0*/  FMUL R13, R13, R12 ;  /* 0x0000000c0d0d7220 */ /* 0x008fca0000400000 */
[----:B------:R0:W-:Y:S04]  /*28e0*/  STG.E desc[UR16][R18.64], R13 ;  /* 0x0000000d12007986 */ /* 0x0001e8000c101910 */
[----:B------:R-:W2:Y:S04]  /*28f0*/  LDG.E R10, desc[UR16][R10.64+0x200] ;  /* 0x000200100a0a7981 */ /* 0x000ea8000c1e1900 */
[----:B------:R1:W3:Y:S01]  /*2900*/  LDG.E R8, desc[UR16][R8.64+0x200] ;  /* 0x0002001008087981 */ /* 0x0002e2000c1e1900 */
[----:B------:R-:W-:Y:S01]  /*2910*/  IADD3 R6, PT, PT, R6, 0x2, RZ ;  /* 0x0000000206067810 */ /* 0x000fe20007ffe0ff */
        /* <DEDUP_REMOVED lines=8> */
[----:B------:R-:W2:Y:S03]  /*29a0*/  MUFU.EX2 R12, R12 ;  /* 0x0000000c000c7308 */ /* 0x000ea60000000800 */
[----:B------:R-:W-:-:S04]  /*29b0*/  FFMA R0, R21, R14, 0.1331529766321182251 ;  /* 0x3e08594115007423 */ /* 0x000fc8000000000e */
[----:B------:R-:W-:-:S04]  /*29c0*/  FFMA R0, R21, R0, -0.33332768082618713379 ;  /* 0xbeaaa9ed15007423 */ /* 0x000fc80000000000 */
[----:B------:R-:W-:Y:S01]  /*29d0*/  FFMA R0, R21, R0, RZ ;  /* 0x0000000015007223 */ /* 0x000fe200000000ff */
[----:B--2---:R-:W-:-:S06]  /*29e0*/  FADD R17, R12, 1 ;  /* 0x3f8000000c117421 */ /* 0x004fcc0000000000 */
[----:B------:R-:W2:Y:S02]  /*29f0*/  MUFU.RCP R17, R17 ;  /* 0x0000001100117308 */ /* 0x000ea40000001000 */
[----:B--2---:R-:W-:-:S05]  /*2a00*/  FFMA R16, R17, -2, R16 ;  /* 0xc000000011107823 */ /* 0x004fca0000000010 */
[----:B------:R-:W-:-:S04]  /*2a10*/  FSEL R16, R16, 1, !P0 ;  /* 0x3f80000010107808 */ /* 0x000fc80004000000 */
[--C-:B------:R-:W-:Y:S01]  /*2a20*/  LOP3.LUT R16, R16, 0x80000000, R15.reuse, 0xb8, !PT ;  /* 0x8000000010107812 */ /* 0x100fe200078eb80f */
[----:B------:R-:W-:-:S04]  /*2a30*/  @!P1 FFMA R16, R15, R0, R15 ;  /* 0x000000000f109223 */ /* 0x000fc8000000000f */
[----:B------:R-:W-:-:S04]  /*2a40*/  FADD R16, R16, 1 ;  /* 0x3f80000010107421 */ /* 0x000fc80000000000 */
[----:B-1----:R-:W-:-:S04]  /*2a50*/  FMUL R9, R16, 0.5 ;  /* 0x3f00000010097820 */ /* 0x002fc80000400000 */
[----:B------:R-:W-:-:S04]  /*2a60*/  FMUL R9, R10, R9 ;  /* 0x000000090a097220 */ /* 0x000fc80000400000 */
[----:B---3--:R-:W-:-:S05]  /*2a70*/  FMUL R9, R9, R8 ;  /* 0x0000000809097220 */ /* 0x008fca0000400000 */
[----:B------:R0:W-:Y:S02]  /*2a80*/  STG.E desc[UR16][R18.64+0x200], R9 ;  /* 0x0002000912007986 */ /* 0x0001e4000c101910 */
.L_x_31:
[----:B------:R-:W-:-:S04]  /*2a90*/  ULOP3.LUT UR4, UR18, 0x1, URZ, 0xc0, !UPT ;  /* 0x0000000112047892 */ /* 0x000fc8000f8ec0ff */
[----:B------:R-:W-:-:S06]  /*2aa0*/  UISETP.NE.U32.AND UP0, UPT, UR4, 0x1, UPT ;  /* 0x000000010400788c */ /* 0x000fcc000bf05070 */
[----:B------:R-:W-:-:S13]  /*2ab0*/  PLOP3.LUT P0, PT, PT, PT, UP0, 0x80, 0x8 ;  /* 0x000000000008781c */ /* 0x000fda0003f0f008 */
[----:B------:R-:W-:Y:S05]  /*2ac0*/  @P0 EXIT ;  /* 0x000000000000094d */ /* 0x000fea0003800000 */
[----:B------:R-:W-:-:S05]  /*2ad0*/  LEA R7, R6, R7, 0x7 ;  /* 0x0000000706077211 */ /* 0x000fca00078e38ff */
[----:B------:R-:W-:-:S06]  /*2ae0*/  IMAD.WIDE R2, R7, 0x4, R2 ;  /* 0x0000000407027825 */ /* 0x000fcc00078e0202 */
[----:B------:R-:W2:Y:S01]  /*2af0*/  LDG.E R2, desc[UR16][R2.64] ;  /* 0x0000001002027981 */ /* 0x000ea2000c1e1900 */
[----:B------:R-:W-:-:S06]  /*2b00*/  IMAD.WIDE R4, R7, 0x4, R4 ;  /* 0x0000000407047825 */ /* 0x000fcc00078e0204 */
[----:B------:R3:W4:Y:S01]  /*2b10*/  LDG.E R5, desc[UR16][R4.64] ;  /* 0x0000001004057981 */ /* 0x000722000c1e1900 */
[----:B------:R-:W-:Y:S01]  /*2b20*/  HFMA2 R8, -RZ, RZ, 1.125, -9232 ;  /* 0x3c80f082ff087431 */ /* 0x000fe200000001ff */
[----:B01----:R-:W-:Y:S01]  /*2b30*/  MOV R13, 0x3f800000 ;  /* 0x3f800000000d7802 */ /* 0x003fe20000000f00 */
[----:B--2---:R-:W-:-:S04]  /*2b40*/  FMUL R9, R2, 0.035677406936883926392 ;  /* 0x3d12227902097820 */ /* 0x004fc80000400000 */
[----:B------:R-:W-:-:S04]  /*2b50*/  FFMA R9, R2, R9, 0.79788458347320556641 ;  /* 0x3f4c422a02097423 */ /* 0x000fc80000000009 */
[----:B------:R-:W-:-:S04]  /*2b60*/  FMUL R9, R2, R9 ;  /* 0x0000000902097220 */ /* 0x000fc80000400000 */
[C---:B------:R-:W-:Y:S01]  /*2b70*/  FMUL R0, |R9|.reuse, 2.8853900432586669922 ;  /* 0x4038aa3b09007820 */ /* 0x040fe20000400200 */
[C---:B------:R-:W-:Y:S01]  /*2b80*/  FMUL R11, R9.reuse, R9 ;  /* 0x00000009090b7220 */ /* 0x040fe20000400000 */
[C---:B------:R-:W-:Y:S02]  /*2b90*/  FSETP.GE.AND P1, PT, |R9|.reuse, 0.60000002384185791016, PT ;  /* 0x3f19999a0900780b */ /* 0x040fe40003f26200 */
[----:B------:R-:W-:Y:S01]  /*2ba0*/  FSETP.GE.AND P0, PT, |R9|, 9.010913848876953125, PT ;  /* 0x41102cb40900780b */ /* 0x000fe20003f06200 */
[C---:B---3--:R-:W-:Y:S01]  /*2bb0*/  FFMA R4, R11.reuse, R8, -0.052303962409496307373 ;  /* 0xbd563cae0b047423 */ /* 0x048fe20000000008 */
        /* <DEDUP_REMOVED lines=15> */
[----:B----4-:R-:W-:-:S05]  /*2cb0*/  FMUL R5, R0, R5 ;  /* 0x0000000500057220 */ /* 0x010fca0000400000 */
[----:B------:R-:W-:Y:S01]  /*2cc0*/  STG.E desc[UR16][R2.64], R5 ;  /* 0x0000000502007986 */ /* 0x000fe2000c101910 */
[----:B------:R-:W-:Y:S05]  /*2cd0*/  EXIT ;  /* 0x000000000000794d */ /* 0x000fea0003800000 */
.L_x_32:
[----:B------:R-:W-:-:S00]  /*2ce0*/  BRA `(.L_x_32) ;  /* 0xfffffffc00fc7947 */ /* 0x000fc0000383ffff */
[----:B------:R-:W-:-:S00]  /*2cf0*/  NOP ;  /* 0x0000000000007918 */ /* 0x000fc00000000000 */
        /* <DEDUP_REMOVED lines=8> */
.L_x_59:


//--------------------- .text._ZN3cub18CUB_300001_SM_10006detail9transform16transform_kernelINS2_10policy_hubILb1EN4cuda3std3__45tupleIJN6thrust24THRUST_300001_SM_1000_NS10device_ptrIfEESC_EEEE10policy1000Ei8gelu_dotIfESC_JPfSI_EEEvT0_iT1_T2_DpNS2_10kernel_argIT3_EE --------------------------
	.section	.text._ZN3cub18CUB_300001_SM_10006detail9transform16transform_kernelINS2_10policy_hubILb1EN4cuda3std3__45tupleIJN6thrust24THRUST_300001_SM_1000_NS10device_ptrIfEESC_EEEE10policy1000Ei8gelu_dotIfESC_JPfSI_EEEvT0_iT1_T2_DpNS2_10kernel_argIT3_EE,"ax",@progbits
	.align	128
        .global         _ZN3cub18CUB_300001_SM_10006detail9transform16transform_kernelINS2_10policy_hubILb1EN4cuda3std3__45tupleIJN6thrust24THRUST_300001_SM_1000_NS10device_ptrIfEESC_EEEE10policy1000Ei8gelu_dotIfESC_JPfSI_EEEvT0_iT1_T2_DpNS2_10kernel_argIT3_EE
        .type           _ZN3cub18CUB_300001_SM_10006detail9transform16transform_kernelINS2_10policy_hubILb1EN4cuda3std3__45tupleIJN6thrust24THRUST_300001_SM_1000_NS10device_ptrIfEESC_EEEE10policy1000Ei8gelu_dotIfESC_JPfSI_EEEvT0_iT1_T2_DpNS2_10kernel_argIT3_EE,@function
        .size           _ZN3cub18CUB_300001_SM_10006detail9transform16transform_kernelINS2_10policy_hubILb1EN4cuda3std3__45tupleIJN6thrust24THRUST_300001_SM_1000_NS10device_ptrIfEESC_EEEE10policy1000Ei8gelu_dotIfESC_JPfSI_EEEvT0_iT1_T2_DpNS2_10kernel_argIT3_EE,(.L_x_60 - _ZN3cub18CUB_300001_SM_10006detail9transform16transform_kernelINS2_10policy_hubILb1EN4cuda3std3__45tupleIJN6thrust24THRUST_300001_SM_1000_NS10device_ptrIfEESC_EEEE10policy1000Ei8gelu_dotIfESC_JPfSI_EEEvT0_iT1_T2_DpNS2_10kernel_argIT3_EE)
        .other          _ZN3cub18CUB_300001_SM_10006detail9transform16transform_kernelINS2_10policy_hubILb1EN4cuda3std3__45tupleIJN6thrust24THRUST_300001_SM_1000_NS10device_ptrIfEESC_EEEE10policy1000Ei8gelu_dotIfESC_JPfSI_EEEvT0_iT1_T2_DpNS2_10kernel_argIT3_EE,@"STO_CUDA_ENTRY STV_DEFAULT"
_ZN3cub18CUB_300001_SM_10006detail9transform16transform_kernelINS2_10policy_hubILb1EN4cuda3std3__45tupleIJN6thrust24THRUST_300001_SM_1000_NS10device_ptrIfEESC_EEEE10policy1000Ei8gelu_dotIfESC_JPfSI_EEEvT0_iT1_T2_DpNS2_10kernel_argIT3_EE:
.text._ZN3cub18CUB_300001_SM_10006detail9transform16transform_kernelINS2_10policy_hubILb1EN4cuda3std3__45tupleIJN6thrust24THRUST_300001_SM_1000_NS10device_ptrIfEESC_EEEE10policy1000Ei8gelu_dotIfESC_JPfSI_EEEvT0_iT1_T2_DpNS2_10kernel_argIT3_EE:
[----:B------:R-:W-:Y:S08]  /*0000*/  LDC R1, c[0x0][0x37c] ;  /* 0x0000df00ff017b82 */ /* 0x000ff00000000800 */
[----:B------:R-:W0:Y:S01]  /*0010*/  S2UR UR12, SR_CTAID.X ;  /* 0x00000000000c79c3 */ /* 0x000e220000002500 */
[----:B------:R-:W1:Y:S01]  /*0020*/  LDCU.64 UR16, c[0x0][0x380] ;  /* 0x00007000ff1077ac */ /* 0x000e620008000a00 */
[----:B------:R-:W2:Y:S01]  /*0030*/  S2R R5, SR_TID.X ;  /* 0x0000000000057919 */ /* 0x000ea20000002100 */
[----:B------:R-:W-:Y:S01]  /*0040*/  BSSY.RECONVERGENT B0, `(.L_x_33) ;  /* 0x0000020000007945 */ /* 0x000fe20003800200 */
[----:B-1----:R-:W-:-:S04]  /*0050*/  USHF.L.U32 UR14, UR17, 0x7, URZ ;  /* 0x00000007110e7899 */ /* 0x002fc800080006ff */
[----:B0-----:R-:W-:-:S04]  /*0060*/  UIMAD UR12, UR14, UR12, URZ ;  /* 0x0000000c0e0c72a4 */ /* 0x001fc8000f8e02ff */
[----:B------:R-:W-:-:S04]  /*0070*/  UIADD3 UR13, UPT, UPT, -UR12, UR16, URZ ;  /* 0x000000100c0d7290 */ /* 0x000fc8000fffe1ff */
[----:B------:R-:W-:Y:S01]  /*0080*/  UISETP.LT.AND UP0, UPT, UR14, UR13, UPT ;  /* 0x0000000d0e00728c */ /* 0x000fe2000bf01270 */
[----:B--2---:R-:W-:-:S03]  /*0090*/  SHF.L.U32 R0, R5, 0x7, RZ ;  /* 0x0000000705007819 */ /* 0x004fc600000006ff */
[----:B------:R-:W-:-:S04]  /*00a0*/  USEL UR15, UR14, UR13, UP0 ;  /* 0x0000000d0e0f7287 */ /* 0x000fc80008000000 */
[----:B------:R-:W-:-:S06]  /*00b0*/  USHF.L.U32 UR4, UR15, 0x2, URZ ;  /* 0x000000020f047899 */ /* 0x000fcc00080006ff */
[----:B------:R-:W-:-:S13]  /*00c0*/  ISETP.GE.AND P0, PT, R0, UR4, PT ;  /* 0x0000000400007c0c */ /* 0x000fda000bf06270 */
[----:B------:R-:W-:Y:S05]  /*00d0*/  @P0 BRA `(.L_x_34) ;  /* 0x0000000000580947 */ /* 0x000fea0003800000 */
[----:B------:R-:W0:Y:S01]  /*00e0*/  LDC.64 R2, c[0x0][0x398] ;  /* 0x0000e600ff027b82 */ /* 0x000e220000000a00 */
[----:B------:R-:W-:Y:S01]  /*00f0*/  MOV R7, UR12 ;  /* 0x0000000c00077c02 */ /* 0x000fe20008000f00 */
[----:B------:R-:W-:Y:S01]  /*0100*/  BSSY.RECONVERGENT B1, `(.L_x_35) ;  /* 0x000000a000017945 */ /* 0x000fe20003800200 */
[----:B------:R-:W-:Y:S01]  /*0110*/  MOV R4, R0 ;  /* 0x0000000000047202 */ /* 0x000fe20000000f00 */
[----:B0-----:R-:W-:-:S04]  /*0120*/  IMAD.WIDE.U32 R2, R5, 0x80, R2 ;  /* 0x0000008005027825 */ /* 0x001fc800078e0002 */
[----:B------:R-:W-:-:S07]  /*0130*/  IMAD.WIDE R2, R7, 0x4, R2 ;  /* 0x0000000407027825 */ /* 0x000fce00078e0202 */
.L_x_36:
[----:B------:R-:W-:Y:S01]  /*0140*/  IADD3 R4, PT, PT, R4, 0x4000, RZ ;  /* 0x0000400004047810 */ /* 0x000fe20007ffe0ff */
[----:B------:R0:W-:Y:S03]  /*0150*/  CCTL.E.PF2 [R2] ;  /* 0x000000000200798f */ /* 0x0001e60000800100 */
[----:B------:R-:W-:Y:S02]  /*0160*/  ISETP.GE.AND P0, PT, R4, UR4, PT ;  /* 0x0000000404007c0c */ /* 0x000fe4000bf06270 */
[----:B0-----:R-:W-:-:S04]  /*0170*/  IADD3 R2, P1, PT, R2, 0x4000, RZ ;  /* 0x0000400002027810 */ /* 0x001fc80007f3e0ff */
[----:B------:R-:W-:-:S07]  /*0180*/  IADD3.X R3, PT, PT, RZ, R3, RZ, P1, !PT ;  /* 0x00000003ff037210 */ /* 0x000fce0000ffe4ff */
[----:B------:R-:W-:Y:S05]  /*0190*/  @!P0 BRA `(.L_x_36) ;  /* 0xfffffffc00e88947 */ /* 0x000fea000383ffff */
[----:B------:R-:W-:Y:S05]  /*01a0*/  BSYNC.RECONVERGENT B1 ;  /* 0x0000000000017941 */ /* 0x000fea0003800200 */
.L_x_35:
[----:B------:R-:W0:Y:S02]  /*01b0*/  LDC.64 R2, c[0x0][0x3a8] ;  /* 0x0000ea00ff027b82 */ /* 0x000e240000000a00 */
[----:B0-----:R-:W-:-:S04]  /*01c0*/  IMAD.WIDE.U32 R2, R5, 0x80, R2 ;  /* 0x0000008005027825 */ /* 0x001fc800078e0002 */
[----:B------:R-:W-:-:S07]  /*01d0*/  IMAD.WIDE R2, R7, 0x4, R2 ;  /* 0x0000000407027825 */ /* 0x000fce00078e0202 */
.L_x_37:
[----:B------:R-:W-:Y:S01]  /*01e0*/  IADD3 R0, PT, PT, R0, 0x4000, RZ ;  /* 0x0000400000007810 */ /* 0x000fe20007ffe0ff */
[----:B------:R0:W-:Y:S03]  /*01f0*/  CCTL.E.PF2 [R2] ;  /* 0x000000000200798f */ /* 0x0001e60000800100 */
[----:B------:R-:W-:Y:S02]  /*0200*/  ISETP.GE.AND P0, PT, R0, UR4, PT ;  /* 0x0000000400007c0c */ /* 0x000fe4000bf06270 */
[----:B0-----:R-:W-:-:S04]  /*0210*/  IADD3 R2, P1, PT, R2, 0x4000, RZ ;  /* 0x0000400002027810 */ /* 0x001fc80007f3e0ff */
[----:B------:R-:W-:-:S07]  /*0220*/  IADD3.X R3, PT, PT, RZ, R3, RZ, P1, !PT ;  /* 0x00000003ff037210 */ /* 0x000fce0000ffe4ff */
[----:B------:R-:W-:Y:S05]  /*0230*/  @!P0 BRA `(.L_x_37) ;  /* 0xfffffffc00e88947 */ /* 0x000fea000383ffff */
.L_x_34:
[----:B------:R-:W-:Y:S05]  /*0240*/  BSYNC.RECONVERGENT B0 ;  /* 0x0000000000007941 */ /* 0x000fea0003800200 */
.L_x_33:
[----:B------:R-:W0:Y:S01]  /*0250*/  LDCU.128 UR8, c[0x0][0x390] ;  /* 0x00007200ff0877ac */ /* 0x000e220008000c00 */
[----:B------:R-:W1:Y:S01]  /*0260*/  LDCU.64 UR6, c[0x0][0x3a8] ;  /* 0x00007500ff0677ac */ /* 0x000e620008000a00 */
[----:B------:R-:W-:Y:S01]  /*0270*/  UISETP.GT.AND UP0, UPT, UR14, UR13, UPT ;  /* 0x0000000d0e00728c */ /* 0x000fe2000bf04270 */
[----:B------:R-:W2:Y:S01]  /*0280*/  LDCU.64 UR26, c[0x0][0x358] ;  /* 0x00006b00ff1a77ac */ /* 0x000ea20008000a00 */
[----:B0-----:R-:W-:Y:S02]  /*0290*/  UIMAD.WIDE UR4, UR12, 0x4, UR10 ;  /* 0x000000040c0478a5 */ /* 0x001fe4000f8e020a */
[----:B------:R-:W-:Y:S02]  /*02a0*/  UIMAD.WIDE UR8, UR12, 0x4, UR8 ;  /* 0x000000040c0878a5 */ /* 0x000fe4000f8e0208 */
[----:B-1----:R-:W-:-:S03]  /*02b0*/  UIMAD.WIDE UR6, UR12, 0x4, UR6 ;  /* 0x000000040c0678a5 */ /* 0x002fc6000f8e0206 */
[----:B--2---:R-:W-:Y:S09]  /*02c0*/  BRA.U UP0, `(.L_x_38) ;  /* 0x0000000d00c47547 */ /* 0x004ff2000b800000 */
[----:B------:R-:W-:-:S06]  /*02d0*/  UISETP.GE.AND UP0, UPT, UR17, 0x1, UPT ;  /* 0x000000011100788c */ /* 0x000fcc000bf06270 */
[----:B------:R-:W-:-:S13]  /*02e0*/  PLOP3.LUT P0, PT, PT, PT, UP0, 0x80, 0x8 ;  /* 0x000000000008781c */ /* 0x000fda0003f0f008 */
[----:B------:R-:W-:Y:S05]  /*02f0*/  @!P0 EXIT ;  /* 0x000000000000894d */ /* 0x000fea0003800000 */
[----:B------:R-:W-:Y:S01]  /*0300*/  UISETP.GE.U32.AND UP0, UPT, UR17, 0x4, UPT ;  /* 0x000000041100788c */ /* 0x000fe2000bf06070 */
[----:B------:R-:W-:Y:S01]  /*0310*/  HFMA2 R2, -RZ, RZ, 0, 0 ;  /* 0x00000000ff027431 */ /* 0x000fe200000001ff */
[----:B------:R-:W-:-:S07]  /*0320*/  ULOP3.LUT UR24, UR17, 0x3, URZ, 0xc0, !UPT ;  /* 0x0000000311187892 */ /* 0x000fce000f8ec0ff */
[----:B------:R-:W-:Y:S05]  /*0330*/  BRA.U !UP0, `(.L_x_39) ;  /* 0x0000000908087547 */ /* 0x000fea000b800000 */
[----:B------:R-:W0:Y:S01]  /*0340*/  LDCU.128 UR20, c[0x0][0x390] ;  /* 0x00007200ff1477ac */ /* 0x000e220008000c00 */
[----:B------:R-:W-:Y:S01]  /*0350*/  MOV R3, R5 ;  /* 0x0000000500037202 */ /* 0x000fe20000000f00 */
[----:B------:R-:W1:Y:S01]  /*0360*/  LDCU.64 UR18, c[0x0][0x3a8] ;  /* 0x00007500ff1277ac */ /* 0x000e620008000a00 */
[----:B------:R-:W-:Y:S01]  /*0370*/  UMOV UR10, 0x400 ;  /* 0x00000400000a7882 */ /* 0x000fe20000000000 */
[----:B------:R-:W-:Y:S01]  /*0380*/  UMOV UR11, 0x0 ;  /* 0x00000000000b7882 */ /* 0x000fe20000000000 */
[----:B------:R-:W-:Y:S02]  /*0390*/  ULOP3.LUT UR25, UR17, 0x7ffffffc, URZ, 0xc0, !UPT ;  /* 0x7ffffffc11197892 */ /* 0x000fe4000f8ec0ff */
[----:B------:R-:W-:-:S04]  /*03a0*/  UIMAD.WIDE UR10, UR12, 0x4, UR10 ;  /* 0x000000040c0a78a5 */ /* 0x000fc8000f8e020a */
[----:B------:R-:W-:Y:S01]  /*03b0*/  MOV R2, UR25 ;  /* 0x0000001900027c02 */ /* 0x000fe20008000f00 */
[----:B0-----:R-:W-:Y:S02]  /*03c0*/  UIADD3 UR15, UP0, UPT, UR10, UR22, URZ ;  /* 0x000000160a0f7290 */ /* 0x001fe4000ff1e0ff */
[----:B------:R-:W-:Y:S02]  /*03d0*/  UIADD3 UR13, UP2, UPT, UR10, UR20, URZ ;  /* 0x000000140a0d7290 */ /* 0x000fe4000ff5e0ff */
[----:B-1----:R-:W-:Y:S02]  /*03e0*/  UIADD3 UR14, UP1, UPT, UR10, UR18, URZ ;  /* 0x000000120a0e7290 */ /* 0x002fe4000ff3e0ff */
[----:B------:R-:W-:Y:S02]  /*03f0*/  UIADD3.X UR16, UPT, UPT, UR11, UR23, URZ, UP0, !UPT ;  /* 0x000000170b107290 */ /* 0x000fe400087fe4ff */
[----:B------:R-:W-:Y:S02]  /*0400*/  UIADD3.X UR10, UPT, UPT, UR11, UR21, URZ, UP2, !UPT ;  /* 0x000000150b0a7290 */ /* 0x000fe400097fe4ff */
[----:B------:R-:W-:-:S02]  /*0410*/  UIADD3.X UR11, UPT, UPT, UR11, UR19, URZ, UP1, !UPT ;  /* 0x000000130b0b7290 */ /* 0x000fc40008ffe4ff */
[----:B------:R-:W-:-:S12]  /*0420*/  UIADD3 UR18, UPT, UPT, -UR25, URZ, URZ ;  /* 0x000000ff19127290 */ /* 0x000fd8000fffe1ff */
.L_x_40:
[----:B------:R-:W-:Y:S02]  /*0430*/  MOV R4, UR15 ;  /* 0x0000000f00047c02 */ /* 0x000fe40008000f00 */
[----:B0-----:R-:W-:-:S03]  /*0440*/  MOV R5, UR16 ;  /* 0x0000001000057c02 */ /* 0x001fc60008000f00 */
[----:B------:R-:W-:-:S05]  /*0450*/  IMAD.WIDE R4, R3, 0x4, R4 ;  /* 0x0000000403047825 */ /* 0x000fca00078e0204 */
[----:B------:R-:W2:Y:S01]  /*0460*/  LDG.E R9, desc[UR26][R4.64+-0x400] ;  /* 0xfffc001a04097981 */ /* 0x000ea2000c1e1900 */
[----:B------:R-:W-:Y:S02]  /*0470*/  MOV R6, UR14 ;  /* 0x0000000e00067c02 */ /* 0x000fe40008000f00 */
[----:B------:R-:W-:-:S03]  /*0480*/  MOV R7, UR11 ;  /* 0x0000000b00077c02 */ /* 0x000fc60008000f00 */
[----:B------:R-:W-:-:S05]  /*0490*/  IMAD.WIDE R6, R3, 0x4, R6 ;  /* 0x0000000403067825 */ /* 0x000fca00078e0206 */
[----:B------:R-:W3:Y:S01]  /*04a0*/  LDG.E R8, desc[UR26][R6.64+-0x400] ;  /* 0xfffc001a06087981 */ /* 0x000ee2000c1e1900 */
        /* <DEDUP_REMOVED lines=16> */
[----:B0-----:R-:W-:Y:S01]  /*05b0*/  MOV R13, UR10 ;  /* 0x0000000a000d7c02 */ /* 0x001fe20008000f00 */
[----:B-1----:R-:W-:-:S05]  /*05c0*/  FFMA R14, R14, -2, R11 ;  /* 0xc00000000e0e7823 */ /* 0x002fca000000000b */
[----:B------:R-:W-:-:S04]  /*05d0*/  FSEL R15, R14, 1, !P0 ;  /* 0x3f8000000e0f7808 */ /* 0x000fc80004000000 */
[--C-:B------:R-:W-:Y:S01]  /*05e0*/  LOP3.LUT R15, R15, 0x80000000, R12.reuse, 0xb8, !PT ;  /* 0x800000000f0f7812 */ /* 0x100fe200078eb80c */
[----:B------:R-:W-:Y:S01]  /*05f0*/  @!P1 FFMA R15, R12, R17, R12 ;  /* 0x000000110c0f9223 */ /* 0x000fe2000000000c */
[----:B------:R-:W-:-:S03]  /*0600*/  MOV R12, UR13 ;  /* 0x0000000d000c7c02 */ /* 0x000fc60008000f00 */
[----:B------:R-:W-:Y:S02]  /*0610*/  FADD R15, R15, 1 ;  /* 0x3f8000000f0f7421 */ /* 0x000fe40000000000 */
[----:B------:R-:W-:-:S04]  /*0620*/  IMAD.WIDE R12, R3, 0x4, R12 ;  /* 0x00000004030c7825 */ /* 0x000fc800078e020c */
[----:B------:R-:W-:-:S04]  /*0630*/  FMUL R0, R15, 0.5 ;  /* 0x3f0000000f007820 */ /* 0x000fc80000400000 */
[----:B------:R-:W-:-:S04]  /*0640*/  FMUL R9, R9, R0 ;  /* 0x0000000009097220 */ /* 0x000fc80000400000 */
[----:B---3--:R-:W-:-:S05]  /*0650*/  FMUL R9, R9, R8 ;  /* 0x0000000809097220 */ /* 0x008fca0000400000 */
        /* <DEDUP_REMOVED lines=13> */
[----:B-1----:R-:W-:-:S04]  /*0730*/  FADD R17, R16, 1 ;  /* 0x3f80000010117421 */ /* 0x002fc80000000000 */
        /* <DEDUP_REMOVED lines=8> */
[----:B0-----:R-:W-:-:S04]  /*07c0*/  FMUL R9, R18, 0.5 ;  /* 0x3f00000012097820 */ /* 0x001fc80000400000 */
        /* <DEDUP_REMOVED lines=29> */
[----:B------:R1:W3:Y:S01]  /*09a0*/  LDG.E R16, desc[UR26][R6.64+0x200] ;  /* 0x0002001a06107981 */ /* 0x0002e2000c1e1900 */
[----:B------:R-:W-:Y:S01]  /*09b0*/  UIADD3 UR18, UPT, UPT, UR18, 0x4, URZ ;  /* 0x0000000412127890 */ /* 0x000fe2000fffe0ff */
[----:B------:R-:W-:-:S03]  /*09c0*/  IADD3 R3, PT, PT, R3, 0x200, RZ ;  /* 0x0000020003037810 */ /* 0x000fc60007ffe0ff */
[----:B------:R-:W-:Y:S01]  /*09d0*/  UISETP.NE.AND UP0, UPT, UR18, URZ, UPT ;  /* 0x000000ff1200728c */ /* 0x000fe2000bf05270 */
        /* <DEDUP_REMOVED lines=15> */
[----:B-1----:R-:W-:-:S04]  /*0ad0*/  FSEL R6, R11, 1, !P0 ;  /* 0x3f8000000b067808 */ /* 0x002fc80004000000 */
        /* <DEDUP_REMOVED lines=8> */
.L_x_39:
[----:B------:R-:W-:-:S13]  /*0b60*/  ISETP.NE.AND P0, PT, RZ, UR24, PT ;  /* 0x00000018ff007c0c */ /* 0x000fda000bf05270 */
[----:B------:R-:W-:Y:S05]  /*0b70*/  @!P0 EXIT ;  /* 0x000000000000894d */ /* 0x000fea0003800000 */
[----:B------:R-:W1:Y:S01]  /*0b80*/  LDC R0, c[0x0][0x384] ;  /* 0x0000e100ff007b82 */ /* 0x000e620000000800 */
[----:B------:R-:W2:Y:S01]  /*0b90*/  S2R R3, SR_TID.X ;  /* 0x0000000000037919 */ /* 0x000ea20000002100 */
[----:B------:R-:W-:Y:S01]  /*0ba0*/  UISETP.NE.AND UP0, UPT, UR24, 0x1, UPT ;  /* 0x000000011800788c */ /* 0x000fe2000bf05270 */
[----:B-1----:R-:W-:-:S04]  /*0bb0*/  LOP3.LUT R0, R0, 0x1, RZ, 0xc0, !PT ;  /* 0x0000000100007812 */ /* 0x002fc800078ec0ff */
[----:B------:R-:W-:-:S04]  /*0bc0*/  ISETP.NE.U32.AND P2, PT, R0, 0x1, PT ;  /* 0x000000010000780c */ /* 0x000fc80003f45070 */
[----:B--2---:R-:W-:Y:S09]  /*0bd0*/  BRA.U !UP0, `(.L_x_41) ;  /* 0x0000000108f07547 */ /* 0x004ff2000b800000 */
[----:B0-----:R-:W-:Y:S02]  /*0be0*/  LEA R12, R2, R3, 0x7 ;  /* 0x00000003020c7211 */ /* 0x001fe400078e38ff */
[----:B------:R-:W-:-:S05]  /*0bf0*/  MOV R7, 0x4 ;  /* 0x0000000400077802 */ /* 0x000fca0000000f00 */
[----:B------:R-:W-:-:S05]  /*0c00*/  IMAD.WIDE R6, R12, R7, UR4 ;  /* 0x000000040c067e25 */ /* 0x000fca000f8e0207 */
[----:B------:R-:W2:Y:S01]  /*0c10*/  LDG.E R11, desc[UR26][R6.64] ;  /* 0x0000001a060b7981 */ /* 0x000ea2000c1e1900 */
[----:B------:R-:W-:-:S05]  /*0c20*/  HFMA2 R5, -RZ, RZ, 0, 2.384185791015625e-07 ;  /* 0x00000004ff057431 */ /* 0x000fca00000001ff */
[----:B------:R-:W-:-:S05]  /*0c30*/  IMAD.WIDE R4, R12, R5, UR6 ;  /* 0x000000060c047e25 */ /* 0x000fca000f8e0205 */
        /* <DEDUP_REMOVED lines=22> */
[----:B------:R-:W-:Y:S02]  /*0da0*/  FADD R16, R16, 1 ;  /* 0x3f80000010107421 */ /* 0x000fe40000000000 */
[----:B------:R-:W-:-:S04]  /*0db0*/  IMAD.WIDE R12, R12, R13, UR8 ;  /* 0x000000080c0c7e25 */ /* 0x000fc8000f8e020d */
        /* <DEDUP_REMOVED lines=22> */
[----:B0-----:R-:W-:-:S04]  /*0f20*/  FSEL R4, R9, 1, !P0 ;  /* 0x3f80000009047808 */ /* 0x001fc80004000000 */
[--C-:B------:R-:W-:Y:S01]  /*0f30*/  LOP3.LUT R4, R4, 0x80000000, R15.reuse, 0xb8, !PT ;  /* 0x8000000004047812 */ /* 0x100fe200078eb80f */
[----:B------:R-:W-:-:S04]  /*0f40*/  @!P1 FFMA R4, R15, R0, R15 ;  /* 0x000000000f049223 */ /* 0x000fc8000000000f */
[----:B------:R-:W-:-:S04]  /*0f50*/  FADD R4, R4, 1 ;  /* 0x3f80000004047421 */ /* 0x000fc80000000000 */
[----:B------:R-:W-:-:S04]  /*0f60*/  FMUL R5, R4, 0.5 ;  /* 0x3f00000004057820 */ /* 0x000fc80000400000 */
[----:B------:R-:W-:-:S04]  /*0f70*/  FMUL R5, R6, R5 ;  /* 0x0000000506057220 */ /* 0x000fc80000400000 */
[----:B---3--:R-:W-:-:S05]  /*0f80*/  FMUL R5, R5, R16 ;  /* 0x0000001005057220 */ /* 0x008fca0000400000 */
[----:B------:R1:W-:Y:S02]  /*0f90*/  STG.E desc[UR26][R12.64+0x200], R5 ;  /* 0x000200050c007986 */ /* 0x0003e4000c10191a */
.L_x_41:
[----:B------:R-:W-:Y:S05]  /*0fa0*/  @P2 EXIT ;  /* 0x000000000000294d */ /* 0x000fea0003800000 */
[----:B01----:R-:W-:Y:S01]  /*0fb0*/  HFMA2 R5, -RZ, RZ, 0, 2.384185791015625e-07 ;  /* 0x00000004ff057431 */ /* 0x003fe200000001ff */
[----:B------:R-:W-:-:S05]  /*0fc0*/  LEA R2, R2, R3, 0x7 ;  /* 0x0000000302027211 */ /* 0x000fca00078e38ff */
[----:B------:R-:W-:-:S06]  /*0fd0*/  IMAD.WIDE R4, R2, R5, UR4 ;  /* 0x0000000402047e25 */ /* 0x000fcc000f8e0205 */
[----:B------:R0:W2:Y:S01]  /*0fe0*/  LDG.E R4, desc[UR26][R4.64] ;  /* 0x0000001a04047981 */ /* 0x0000a2000c1e1900 */
[----:B------:R-:W-:-:S05]  /*0ff0*/  MOV R7, 0x4 ;  /* 0x0000000400077802 */ /* 0x000fca0000000f00 */
[----:B------:R-:W-:-:S06]  /*1000*/  IMAD.WIDE R6, R2, R7, UR6 ;  /* 0x0000000602067e25 */ /* 0x000fcc000f8e0207 */
[----:B------:R1:W3:Y:S01]  /*1010*/  LDG.E R7, desc[UR26][R6.64] ;  /* 0x0000001a06077981 */ /* 0x0002e2000c1e1900 */
[----:B------:R-:W-:Y:S01]  /*1020*/  MOV R10, 0x3c80f082 ;  /* 0x3c80f082000a7802 */ /* 0x000fe20000000f00 */
[----:B0-----:R-:W-:Y:S02]  /*1030*/  HFMA2 R5, -RZ, RZ, 1.875, 0 ;  /* 0x3f800000ff057431 */ /* 0x001fe400000001ff */
        /* <DEDUP_REMOVED lines=15> */
[----:B------:R-:W-:Y:S01]  /*1130*/  FSEL R6, R5, 1, !P0 ;  /* 0x3f80000005067808 */ /* 0x000fe20004000000 */
[----:B------:R-:W-:-:S03]  /*1140*/  HFMA2 R5, -RZ, RZ, 0, 2.384185791015625e-07 ;  /* 0x00000004ff057431 */ /* 0x000fc600000001ff */
[--C-:B------:R-:W-:Y:S01]  /*1150*/  LOP3.LUT R6, R6, 0x80000000, R3.reuse, 0xb8, !PT ;  /* 0x8000000006067812 */ /* 0x100fe200078eb803 */
[----:B------:R-:W-:-:S04]  /*1160*/  @!P1 FFMA R6, R3, R0, R3 ;  /* 0x0000000003069223 */ /* 0x000fc80000000003 */
[----:B------:R-:W-:-:S04]  /*1170*/  FADD R6, R6, 1 ;  /* 0x3f80000006067421 */ /* 0x000fc80000000000 */
[----:B------:R-:W-:-:S04]  /*1180*/  FMUL R3, R6, 0.5 ;  /* 0x3f00000006037820 */ /* 0x000fc80000400000 */
[----:B------:R-:W-:Y:S01]  /*1190*/  FMUL R4, R4, R3 ;  /* 0x0000000304047220 */ /* 0x000fe20000400000 */
[----:B------:R-:W-:-:S04]  /*11a0*/  IMAD.WIDE R2, R2, R5, UR8 ;  /* 0x0000000802027e25 */ /* 0x000fc8000f8e0205 */
[----:B---3--:R-:W-:-:S05]  /*11b0*/  FMUL R7, R4, R7 ;  /* 0x0000000704077220 */ /* 0x008fca0000400000 */
[----:B------:R-:W-:Y:S01]  /*11c0*/  STG.E desc[UR26][R2.64], R7 ;  /* 0x0000000702007986 */ /* 0x000fe2000c10191a */
[----:B------:R-:W-:Y:S05]  /*11d0*/  EXIT ;  /* 0x000000000000794d */ /* 0x000fea0003800000 */
.L_x_38:
[----:B------:R-:W-:-:S06]  /*11e0*/  UISETP.GE.AND UP0, UPT, UR17, 0x1, UPT ;  /* 0x000000011100788c */ /* 0x000fcc000bf06270 */
[----:B------:R-:W-:-:S13]  /*11f0*/  PLOP3.LUT P0, PT, PT, PT, UP0, 0x80, 0x8 ;  /* 0x000000000008781c */ /* 0x000fda0003f0f008 */
[----:B------:R-:W-:Y:S05]  /*1200*/  @!P0 EXIT ;  /* 0x000000000000894d */ /* 0x000fea0003800000 */
[----:B------:R-:W0:Y:S01]  /*1210*/  S2R R2, SR_TID.X ;  /* 0x0000000000027919 */ /* 0x000e220000002100 */
[----:B------:R-:W-:Y:S01]  /*1220*/  UISETP.GE.U32.AND UP0, UPT, UR17, 0x4, UPT ;  /* 0x000000041100788c */ /* 0x000fe2000bf06070 */
[----:B------:R-:W-:Y:S01]  /*1230*/  MOV R3, RZ ;  /* 0x000000ff00037202 */ /* 0x000fe20000000f00 */
[----:B------:R-:W-:-:S07]  /*1240*/  ULOP3.LUT UR10, UR17, 0x3, URZ, 0xc0, !UPT ;  /* 0x00000003110a7892 */ /* 0x000fce000f8ec0ff */
[----:B------:R-:W-:Y:S05]  /*1250*/  BRA.U !UP0, `(.L_x_42) ;  /* 0x0000000908787547 */ /* 0x000fea000b800000 */
[----:B------:R-:W-:Y:S01]  /*1260*/  ULOP3.LUT UR11, UR17, 0x7ffffffc, URZ, 0xc0, !UPT ;  /* 0x7ffffffc110b7892 */ /* 0x000fe2000f8ec0ff */
[----:B------:R-:W-:-:S05]  /*1270*/  HFMA2 R4, -RZ, RZ, 0, 0 ;  /* 0x00000000ff047431 */ /* 0x000fca00000001ff */
[----:B------:R-:W-:-:S07]  /*1280*/  MOV R3, UR11 ;  /* 0x0000000b00037c02 */ /* 0x000fce0008000f00 */
.L_x_51:
[C---:B0-2---:R-:W-:Y:S01]  /*1290*/  LEA R8, R4.reuse, R2, 0x7 ;  /* 0x0000000204087211 */ /* 0x045fe200078e38ff */
[----:B------:R-:W-:Y:S01]  /*12a0*/  BSSY.RECONVERGENT B0, `(.L_x_43) ;  /* 0x000002c000007945 */ /* 0x000fe20003800200 */
[----:B------:R-:W-:Y:S02]  /*12b0*/  IADD3 R4, PT, PT, R4, 0x4, RZ ;  /* 0x0000000404047810 */ /* 0x000fe40007ffe0ff */
[C---:B------:R-:W-:Y:S02]  /*12c0*/  ISETP.GE.AND P4, PT, R8.reuse, UR15, PT ;  /* 0x0000000f08007c0c */ /* 0x040fe4000bf86270 */
[C---:B---3--:R-:W-:Y:S02]  /*12d0*/  IADD3 R7, PT, PT, R8.reuse, 0x80, RZ ;  /* 0x0000008008077810 */ /* 0x048fe40007ffe0ff */
[C---:B------:R-:W-:Y:S02]  /*12e0*/  IADD3 R6, PT, PT, R8.reuse, 0x100, RZ ;  /* 0x0000010008067810 */ /* 0x040fe40007ffe0ff */
[----:B------:R-:W-:-:S02]  /*12f0*/  IADD3 R5, PT, PT, R8, 0x180, RZ ;  /* 0x0000018008057810 */ /* 0x000fc40007ffe0ff */
[----:B------:R-:W-:Y:S02]  /*1300*/  ISETP.NE.AND P0, PT, R4, R3, PT ;  /* 0x000000030400720c */ /* 0x000fe40003f05270 */
[----:B------:R-:W-:Y:S02]  /*1310*/  ISETP.GE.AND P3, PT, R7, UR15, PT ;  /* 0x0000000f07007c0c */ /* 0x000fe4000bf66270 */
[----:B------:R-:W-:Y:S02]  /*1320*/  ISETP.GE.AND P1, PT, R6, UR15, PT ;  /* 0x0000000f06007c0c */ /* 0x000fe4000bf26270 */
[----:B------:R-:W-:Y:S01]  /*1330*/  ISETP.GE.AND P2, PT, R5, UR15, PT ;  /* 0x0000000f05007c0c */ /* 0x000fe2000bf46270 */
[----:B-1----:R-:W-:-:S12]  /*1340*/  @P4 BRA `(.L_x_44) ;  /* 0x0000000000844947 */ /* 0x002fd80003800000 */
[----:B------:R-:W-:-:S05]  /*1350*/  MOV R11, 0x4 ;  /* 0x00000004000b7802 */ /* 0x000fca0000000f00 */
[----:B------:R-:W-:-:S06]  /*1360*/  IMAD.WIDE R10, R8, R11, UR4 ;  /* 0x00000004080a7e25 */ /* 0x000fcc000f8e020b */
[----:B------:R0:W2:Y:S01]  /*1370*/  LDG.E R10, desc[UR26][R10.64] ;  /* 0x0000001a0a0a7981 */ /* 0x0000a2000c1e1900 */
[----:B------:R-:W-:-:S05]  /*1380*/  HFMA2 R13, -RZ, RZ, 0, 2.384185791015625e-07 ;  /* 0x00000004ff0d7431 */ /* 0x000fca00000001ff */
[----:B------:R-:W-:-:S05]  /*1390*/  IMAD.WIDE R12, R8, R13, UR6 ;  /* 0x00000006080c7e25 */ /* 0x000fca000f8e020d */
[----:B------:R1:W3:Y:S01]  /*13a0*/  LDG.E R9, desc[UR26][R12.64] ;  /* 0x0000001a0c097981 */ /* 0x0002e2000c1e1900 */
[----:B------:R-:W-:Y:S01]  /*13b0*/  HFMA2 R16, -RZ, RZ, 1.125, -9232 ;  /* 0x3c80f082ff107431 */ /* 0x000fe200000001ff */
[----:B0-----:R-:W-:Y:S02]  /*13c0*/  MOV R11, 0x3f800000 ;  /* 0x3f800000000b7802 */ /* 0x001fe40000000f00 */
        /* <DEDUP_REMOVED lines=20> */
[----:B------:R-:W-:-:S04]  /*1510*/  FMUL R11, R12, 0.5 ;  /* 0x3f0000000c0b7820 */ /* 0x000fc80000400000 */
[----:B------:R-:W-:Y:S01]  /*1520*/  FMUL R0, R10, R11 ;  /* 0x0000000b0a007220 */ /* 0x000fe20000400000 */
[----:B------:R-:W-:-:S04]  /*1530*/  IMAD.WIDE R10, R8, R13, UR8 ;  /* 0x00000008080a7e25 */ /* 0x000fc8000f8e020d */
[----:B---3--:R-:W-:-:S05]  /*1540*/  FMUL R9, R0, R9 ;  /* 0x0000000900097220 */ /* 0x008fca0000400000 */
[----:B------:R0:W-:Y:S02]  /*1550*/  STG.E desc[UR26][R10.64], R9 ;  /* 0x000000090a007986 */ /* 0x0001e4000c10191a */
.L_x_44:
[----:B------:R-:W-:Y:S05]  /*1560*/  BSYNC.RECONVERGENT B0 ;  /* 0x0000000000007941 */ /* 0x000fea0003800200 */
.L_x_43:
[----:B------:R-:W-:Y:S04]  /*1570*/  BSSY.RECONVERGENT B0, `(.L_x_45) ;  /* 0x0000023000007945 */ /* 0x000fe80003800200 */
[----:B------:R-:W-:Y:S05]  /*1580*/  @P3 BRA `(.L_x_46) ;  /* 0x0000000000843947 */ /* 0x000fea0003800000 */
[----:B0-----:R-:W-:-:S05]  /*1590*/  HFMA2 R10, -RZ, RZ, 0, 2.384185791015625e-07 ;  /* 0x00000004ff0a7431 */ /* 0x001fca00000001ff */
[----:B------:R-:W-:-:S05]  /*15a0*/  IMAD.WIDE R10, R7, R10, UR4 ;  /* 0x00000004070a7e25 */ /* 0x000fca000f8e020a */
[----:B------:R0:W2:Y:S01]  /*15b0*/  LDG.E R9, desc[UR26][R10.64] ;  /* 0x0000001a0a097981 */ /* 0x0000a2000c1e1900 */
[----:B------:R-:W-:-:S05]  /*15c0*/  MOV R12, 0x4 ;  /* 0x00000004000c7802 */ /* 0x000fca0000000f00 */
[----:B------:R-:W-:-:S05]  /*15d0*/  IMAD.WIDE R12, R7, R12, UR6 ;  /* 0x00000006070c7e25 */ /* 0x000fca000f8e020c */
        /* <DEDUP_REMOVED lines=28> */
.L_x_46:
[----:B------:R-:W-:Y:S05]  /*17a0*/  BSYNC.RECONVERGENT B0 ;  /* 0x0000000000007941 */ /* 0x000fea0003800200 */
.L_x_45:
[----:B------:R-:W-:Y:S04]  /*17b0*/  BSSY.RECONVERGENT B0, `(.L_x_47) ;  /* 0x0000023000007945 */ /* 0x000fe80003800200 */
[----:B------:R-:W-:Y:S05]  /*17c0*/  @P1 BRA `(.L_x_48) ;  /* 0x0000000000841947 */ /* 0x000fea0003800000 */
[----:B01----:R-:W-:-:S05]  /*17d0*/  MOV R9, 0x4 ;  /* 0x0000000400097802 */ /* 0x003fca0000000f00 */
        /* <DEDUP_REMOVED lines=32> */
.L_x_48:
[----:B------:R-:W-:Y:S05]  /*19e0*/  BSYNC.RECONVERGENT B0 ;  /* 0x0000000000007941 */ /* 0x000fea0003800200 */
.L_x_47:
[----:B------:R-:W-:Y:S04]  /*19f0*/  BSSY.RECONVERGENT B0, `(.L_x_49) ;  /* 0x0000023000007945 */ /* 0x000fe80003800200 */
[----:B------:R-:W-:Y:S05]  /*1a00*/  @P2 BRA `(.L_x_50) ;  /* 0x0000000000842947 */ /* 0x000fea0003800000 */
[----:B------:R-:W-:-:S05]  /*1a10*/  HFMA2 R6, -RZ, RZ, 0, 2.384185791015625e-07 ;  /* 0x00000004ff067431 */ /* 0x000fca00000001ff */
[----:B--2---:R-:W-:-:S06]  /*1a20*/  IMAD.WIDE R6, R5, R6, UR4 ;  /* 0x0000000405067e25 */ /* 0x004fcc000f8e0206 */
[----:B------:R2:W3:Y:S01]  /*1a30*/  LDG.E R6, desc[UR26][R6.64] ;  /* 0x0000001a06067981 */ /* 0x0004e2000c1e1900 */
[----:B------:R-:W-:-:S05]  /*1a40*/  MOV R8, 0x4 ;  /* 0x0000000400087802 */ /* 0x000fca0000000f00 */
[----:B01----:R-:W-:-:S06]  /*1a50*/  IMAD.WIDE R8, R5, R8, UR6 ;  /* 0x0000000605087e25 */ /* 0x003fcc000f8e0208 */
[----:B------:R0:W4:Y:S01]  /*1a60*/  LDG.E R9, desc[UR26][R8.64] ;  /* 0x0000001a08097981 */ /* 0x000122000c1e1900 */
[----:B------:R-:W-:Y:S01]  /*1a70*/  MOV R12, 0x3c80f082 ;  /* 0x3c80f082000c7802 */ /* 0x000fe20000000f00 */
[----:B--2---:R-:W-:Y:S02]  /*1a80*/  HFMA2 R7, -RZ, RZ, 1.875, 0 ;  /* 0x3f800000ff077431 */ /* 0x004fe400000001ff */
[----:B---3--:R-:W-:-:S04]  /*1a90*/  FMUL R11, R6, 0.035677406936883926392 ;  /* 0x3d122279060b7820 */ /* 0x008fc80000400000 */
        /* <DEDUP_REMOVED lines=19> */
[----:B------:R-:W-:-:S03]  /*1bd0*/  HFMA2 R8, -RZ, RZ, 0, 2.384185791015625e-07 ;  /* 0x00000004ff087431 */ /* 0x000fc600000001ff */
[----:B------:R-:W-:-:S04]  /*1be0*/  FMUL R0, R6, R7 ;  /* 0x0000000706007220 */ /* 0x000fc80000400000 */
[----:B----4-:R-:W-:Y:S01]  /*1bf0*/  FMUL R9, R0, R9 ;  /* 0x0000000900097220 */ /* 0x010fe20000400000 */
[----:B------:R-:W-:-:S05]  /*1c00*/  IMAD.WIDE R6, R5, R8, UR8 ;  /* 0x0000000805067e25 */ /* 0x000fca000f8e0208 */
[----:B------:R3:W-:Y:S02]  /*1c10*/  STG.E desc[UR26][R6.64], R9 ;  /* 0x0000000906007986 */ /* 0x0007e4000c10191a */
.L_x_50:
[----:B------:R-:W-:Y:S05]  /*1c20*/  BSYNC.RECONVERGENT B0 ;  /* 0x0000000000007941 */ /* 0x000fea0003800200 */
.L_x_49:
[----:B------:R-:W-:Y:S05]  /*1c30*/  @P0 BRA `(.L_x_51) ;  /* 0xfffffff400940947 */ /* 0x000fea000383ffff */
.L_x_42:
[----:B------:R-:W-:-:S13]  /*1c40*/  ISETP.NE.AND P0, PT, RZ, UR10, PT ;  /* 0x0000000aff007c0c */ /* 0x000fda000bf05270 */
[----:B------:R-:W-:Y:S05]  /*1c50*/  @!P0 EXIT ;  /* 0x000000000000894d */ /* 0x000fea0003800000 */
[----:B------:R-:W-:-:S09]  /*1c60*/  UISETP.NE.AND UP0, UPT, UR10, 0x1, UPT ;  /* 0x000000010a00788c */ /* 0x000fd2000bf05270 */
[----:B------:R-:W-:Y:S05]  /*1c70*/  BRA.U !UP0, `(.L_x_52) ;  /* 0x0000000508347547 */ /* 0x000fea000b800000 */
[----:B0-----:R-:W-:Y:S01]  /*1c80*/  LEA R5, R3, R2, 0x7 ;  /* 0x0000000203057211 */ /* 0x001fe200078e38ff */
[----:B------:R-:W-:Y:S03]  /*1c90*/  BSSY.RECONVERGENT B0, `(.L_x_53) ;  /* 0x0000026000007945 */ /* 0x000fe60003800200 */
[C---:B------:R-:W-:Y:S02]  /*1ca0*/  ISETP.GE.AND P0, PT, R5.reuse, UR15, PT ;  /* 0x0000000f05007c0c */ /* 0x040fe4000bf06270 */
[----:B------:R-:W-:-:S04]  /*1cb0*/  IADD3 R4, PT, PT, R5, 0x80, RZ ;  /* 0x0000008005047810 */ /* 0x000fc80007ffe0ff */
[----:B------:R-:W-:-:S07]  /*1cc0*/  ISETP.GE.AND P2, PT, R4, UR15, PT ;  /* 0x0000000f04007c0c */ /* 0x000fce000bf46270 */
[----:B------:R-:W-:Y:S06]  /*1cd0*/  @P0 BRA `(.L_x_54) ;  /* 0x0000000000840947 */ /* 0x000fec0003800000 */
[----:B---3--:R-:W-:-:S05]  /*1ce0*/  MOV R6, 0x4 ;  /* 0x0000000400067802 */ /* 0x008fca0000000f00 */
[----:B--2---:R-:W-:-:S06]  /*1cf0*/  IMAD.WIDE R6, R5, R6, UR4 ;  /* 0x0000000405067e25 */ /* 0x004fcc000f8e0206 */
[----:B------:R0:W2:Y:S01]  /*1d00*/  LDG.E R6, desc[UR26][R6.64] ;  /* 0x0000001a06067981 */ /* 0x0000a2000c1e1900 */
[----:B------:R-:W-:-:S05]  /*1d10*/  HFMA2 R8, -RZ, RZ, 0, 2.384185791015625e-07 ;  /* 0x00000004ff087431 */ /* 0x000fca00000001ff */
[----:B-1----:R-:W-:-:S06]  /*1d20*/  IMAD.WIDE R8, R5, R8, UR6 ;  /* 0x0000000605087e25 */ /* 0x002fcc000f8e0208 */
[----:B------:R1:W3:Y:S01]  /*1d30*/  LDG.E R9, desc[UR26][R8.64] ;  /* 0x0000001a08097981 */ /* 0x0002e2000c1e1900 */
[----:B------:R-:W-:Y:S01]  /*1d40*/  HFMA2 R12, -RZ, RZ, 1.125, -9232 ;  /* 0x3c80f082ff0c7431 */ /* 0x000fe200000001ff */
        /* <DEDUP_REMOVED lines=26> */
.L_x_54:
[----:B------:R-:W-:Y:S05]  /*1ef0*/  BSYNC.RECONVERGENT B0 ;  /* 0x0000000000007941 */ /* 0x000fea0003800200 */
.L_x_53:
[----:B------:R-:W-:Y:S04]  /*1f00*/  BSSY.RECONVERGENT B0, `(.L_x_55) ;  /* 0x0000023000007945 */ /* 0x000fe80003800200 */
[----:B------:R-:W-:Y:S05]  /*1f10*/  @P2 BRA `(.L_x_56) ;  /* 0x0000000000842947 */ /* 0x000fea0003800000 */
[----:B0-23--:R-:W-:-:S05]  /*1f20*/  HFMA2 R7, -RZ, RZ, 0, 2.384185791015625e-07 ;  /* 0x00000004ff077431 */ /* 0x00dfca00000001ff */
[----:B------:R-:W-:-:S06]  /*1f30*/  IMAD.WIDE R6, R4, R7, UR4 ;  /* 0x0000000404067e25 */ /* 0x000fcc000f8e0207 */
[----:B------:R0:W2:Y:S01]  /*1f40*/  LDG.E R6, desc[UR26][R6.64] ;  /* 0x0000001a06067981 */ /* 0x0000a2000c1e1900 */
[----:B-1----:R-:W-:-:S05]  /*1f50*/  MOV R9, 0x4 ;  /* 0x0000000400097802 */ /* 0x002fca0000000f00 */
        /* <DEDUP_REMOVED lines=29> */
.L_x_56:
[----:B------:R-:W-:Y:S05]  /*2130*/  BSYNC.RECONVERGENT B0 ;  /* 0x0000000000007941 */ /* 0x000fea0003800200 */
.L_x_55:
[----:B------:R-:W-:-:S07]  /*2140*/  IADD3 R3, PT, PT, R3, 0x2, RZ ;  /* 0x0000000203037810 */ /* 0x000fce0007ffe0ff */
.L_x_52:
[----:B------:R-:W5:Y:S02]  /*2150*/  LDC R0, c[0x0][0x384] ;  /* 0x0000e100ff007b82 */ /* 0x000f640000000800 */
[----:B-----5:R-:W-:-:S04]  /*2160*/  LOP3.LUT R0, R0, 0x1, RZ, 0xc0, !PT ;  /* 0x0000000100007812 */ /* 0x020fc800078ec0ff */
[----:B------:R-:W-:-:S13]  /*2170*/  ISETP.NE.U32.AND P0, PT, R0, 0x1, PT ;  /* 0x000000010000780c */ /* 0x000fda0003f05070 */
[----:B------:R-:W-:Y:S05]  /*2180*/  @P0 EXIT ;  /* 0x000000000000094d */ /* 0x000fea0003800000 */
[----:B0-----:R-:W-:-:S04]  /*2190*/  LEA R2, R3, R2, 0x7 ;  /* 0x0000000203027211 */ /* 0x001fc800078e38ff */
[----:B------:R-:W-:-:S13]  /*21a0*/  ISETP.GE.AND P0, PT, R2, UR15, PT ;  /* 0x0000000f02007c0c */ /* 0x000fda000bf06270 */
[----:B------:R-:W-:Y:S05]  /*21b0*/  @P0 EXIT ;  /* 0x000000000000094d */ /* 0x000fea0003800000 */
[----:B----4-:R-:W-:-:S05]  /*21c0*/  MOV R5, 0x4 ;  /* 0x0000000400057802 */ /* 0x010fca0000000f00 */
[----:B------:R-:W-:-:S06]  /*21d0*/  IMAD.WIDE R4, R2, R5, UR4 ;  /* 0x0000000402047e25 */ /* 0x000fcc000f8e0205 */
[----:B------:R0:W4:Y:S01]  /*21e0*/  LDG.E R4, desc[UR26][R4.64] ;  /* 0x0000001a04047981 */ /* 0x000122000c1e1900 */
[----:B--23--:R-:W-:-:S05]  /*21f0*/  HFMA2 R7, -RZ, RZ, 0, 2.384185791015625e-07 ;  /* 0x00000004ff077431 */ /* 0x00cfca00000001ff */
[----:B------:R-:W-:-:S06]  /*2200*/  IMAD.WIDE R6, R2, R7, UR6 ;  /* 0x0000000602067e25 */ /* 0x000fcc000f8e0207 */
[----:B------:R2:W3:Y:S01]  /*2210*/  LDG.E R7, desc[UR26][R6.64] ;  /* 0x0000001a06077981 */ /* 0x0004e2000c1e1900 */
[----:B-1----:R-:W-:Y:S01]  /*2220*/  HFMA2 R10, -RZ, RZ, 1.125, -9232 ;  /* 0x3c80f082ff0a7431 */ /* 0x002fe200000001ff */
[----:B0-----:R-:W-:Y:S01]  /*2230*/  MOV R5, 0x3f800000 ;  /* 0x3f80000000057802 */ /* 0x001fe20000000f00 */
[----:B----4-:R-:W-:-:S04]  /*2240*/  FMUL R3, R4, 0.035677406936883926392 ;  /* 0x3d12227904037820 */ /* 0x010fc80000400000 */
[----:B------:R-:W-:-:S04]  /*2250*/  FFMA R3, R4, R3, 0.79788458347320556641 ;  /* 0x3f4c422a04037423 */ /* 0x000fc80000000003 */
[----:B------:R-:W-:-:S04]  /*2260*/  FMUL R3, R4, R3 ;  /* 0x0000000304037220 */ /* 0x000fc80000400000 */
[C---:B------:R-:W-:Y:S01]  /*2270*/  FMUL R0, |R3|.reuse, 2.8853900432586669922 ;  /* 0x4038aa3b03007820 */ /* 0x040fe20000400200 */
[C---:B------:R-:W-:Y:S01]  /*2280*/  FMUL R9, R3.reuse, R3 ;  /* 0x0000000303097220 */ /* 0x040fe20000400000 */
[C---:B------:R-:W-:Y:S02]  /*2290*/  FSETP.GE.AND P1, PT, |R3|.reuse, 0.60000002384185791016, PT ;  /* 0x3f19999a0300780b */ /* 0x040fe40003f26200 */
[----:B------:R-:W-:Y:S01]  /*22a0*/  FSETP.GE.AND P0, PT, |R3|, 9.010913848876953125, PT ;  /* 0x41102cb40300780b */ /* 0x000fe20003f06200 */
[C---:B--2---:R-:W-:Y:S01]  /*22b0*/  FFMA R6, R9.reuse, R10, -0.052303962409496307373 ;  /* 0xbd563cae09067423 */ /* 0x044fe2000000000a */
        /* <DEDUP_REMOVED lines=18> */
.L_x_57:
        /* <DEDUP_REMOVED lines=10> */
.L_x_60:


//--------------------- .text._ZN3cub18CUB_300001_SM_10006detail11EmptyKernelIvEEvv --------------------------
	.section	.text._ZN3cub18CUB_300001_SM_10006detail11EmptyKernelIvEEvv,"ax",@progbits
	.align	128
        .global         _ZN3cub18CUB_300001_SM_10006detail11EmptyKernelIvEEvv
        .type           _ZN3cub18CUB_300001_SM_10006detail11EmptyKernelIvEEvv,@function
        .size           _ZN3cub18CUB_300001_SM_10006detail11EmptyKernelIvEEvv,(.L_x_61 - _ZN3cub18CUB_300001_SM_10006detail11EmptyKernelIvEEvv)
        .other          _ZN3cub18CUB_300001_SM_10006detail11EmptyKernelIvEEvv,@"STO_CUDA_ENTRY STV_DEFAULT"
_ZN3cub18CUB_300001_SM_10006detail11EmptyKernelIvEEvv:
.text._ZN3cub18CUB_300001_SM_10006detail11EmptyKernelIvEEvv:
[----:B------:R-:W-:Y:S01]  /*0000*/  LDC R1, c[0x0][0x37c] ;  /* 0x0000df00ff017b82 */ /* 0x000fe20000000800 */
[----:B------:R-:W-:Y:S05]  /*0010*/  EXIT ;  /* 0x000000000000794d */ /* 0x000fea0003800000 */
.L_x_58:
        /* <DEDUP_REMOVED lines=14> */
.L_x_61:


//--------------------- .nv.shared.reserved.0     --------------------------
	.section	.nv.shared.reserved.0,"aw",@nobits
	.weak		__nv_reservedSMEM_offset_0_alias
	.size		__nv_reservedSMEM_offset_0_alias, 0, 64
	.other		__nv_reservedSMEM_offset_0_alias,@"STO_CUDA_RESERVED_SHARED STV_DEFAULT"
__nv_reservedSMEM_offset_0_alias:
	.zero		0
	.zero		64


//--------------------- .nv.global                --------------------------
	.section	.nv.global,"aw",@nobits
.nv.global:
	.type		_ZN40_INTERNAL_7fef9451_4_k_cu_5fe46288_156436thrust24THRUST_300001_SM_1000_NS3seqE,@object
	.size		_ZN40_INTERNAL_7fef9451_4_k_cu_5fe46288_156436thrust24THRUST_300001_SM_1000_NS3seqE,(_ZN40_INTERNAL_7fef9451_4_k_cu_5fe46288_156434cuda3std3__48in_placeE - _ZN40_INTERNAL_7fef9451_4_k_cu_5fe46288_156436thrust24THRUST_300001_SM_1000_NS3seqE)
_ZN40_INTERNAL_7fef9451_4_k_cu_5fe46288_156436thrust24THRUST_300001_SM_1000_NS3seqE:
	.zero		1
	.type		_ZN40_INTERNAL_7fef9451_4_k_cu_5fe46288_156434cuda3std3__48in_placeE,@object
	.size		_ZN40_INTERNAL_7fef9451_4_k_cu_5fe46288_156434cuda3std3__48in_placeE,(_ZN40_INTERNAL_7fef9451_4_k_cu_5fe46288_156434cuda3std6ranges3__45__cpo4sizeE - _ZN40_INTERNAL_7fef9451_4_k_cu_5fe46288_156434cuda3std3__48in_placeE)
_ZN40_INTERNAL_7fef9451_4_k_cu_5fe46288_156434cuda3std3__48in_placeE:
	.zero		1
	.type		_ZN40_INTERNAL_7fef9451_4_k_cu_5fe46288_156434cuda3std6ranges3__45__cpo4sizeE,@object
	.size		_ZN40_INTERNAL_7fef9451_4_k_cu_5fe46288_156434cuda3std6ranges3__45__cpo4sizeE,(_ZN40_INTERNAL_7fef9451_4_k_cu_5fe46288_156436thrust24THRUST_300001_SM_1000_NS12placeholders2_3E - _ZN40_INTERNAL_7fef9451_4_k_cu_5fe46288_156434cuda3std6ranges3__45__cpo4sizeE)
_ZN40_INTERNAL_7fef9451_4_k_cu_5fe46288_156434cuda3std6ranges3__45__cpo4sizeE:
	.zero		1
	.type		_ZN40_INTERNAL_7fef9451_4_k_cu_5fe46288_156436thrust24THRUST_300001_SM_1000_NS12placeholders2_3E,@object
	.size		_ZN40_INTERNAL_7fef9451_4_k_cu_5fe46288_156436thrust24THRUST_300001_SM_1000_NS12placeholders2_3E,(_ZN40_INTERNAL_7fef9451_4_k_cu_5fe46288_156434cuda3std3__45__cpo6cbeginE - _ZN40_INTERNAL_7fef9451_4_k_cu_5fe46288_156436thrust24THRUST_300001_SM_1000_NS12placeholders2_3E)
_ZN40_INTERNAL_7fef9451_4_k_cu_5fe46288_156436thrust24THRUST_300001_SM_1000_NS12placeholders2_3E:
	.zero		1
	.type		_ZN40_INTERNAL_7fef9451_4_k_cu_5fe46288_156434cuda3std3__45__cpo6cbeginE,@object
	.size		_ZN40_INTERNAL_7fef9451_4_k_cu_5fe46288_156434cuda3std3__45__cpo6cbeginE,(_ZN40_INTERNAL_7fef9451_4_k_cu_5fe46288_156434cuda3std6ranges3__45__cpo6cbeginE - _ZN40_INTERNAL_7fef9451_4_k_cu_5fe46288_156434cuda3std3__45__cpo6cbeginE)
_ZN40_INTERNAL_7fef9451_4_k_cu_5fe46288_156434cuda3std3__45__cpo6cbeginE:
	.zero		1
	.type		_ZN40_INTERNAL_7fef9451_4_k_cu_5fe46288_156434cuda3std6ranges3__45__cpo6cbeginE,@object
	.size		_ZN40_INTERNAL_7fef9451_4_k_cu_5fe46288_156434cuda3std6ranges3__45__cpo6cbeginE,(_ZN40_INTERNAL_7fef9451_4_k_cu_5fe46288_156436thrust24THRUST_300001_SM_1000_NS12placeholders2_7E - _ZN40_INTERNAL_7fef9451_4_k_cu_5fe46288_156434cuda3std6ranges3__45__cpo6cbeginE)
_ZN40_INTERNAL_7fef9451_4_k_cu_5fe46288_156434cuda3std6ranges3__45__cpo6cbeginE:
	.zero		1
	.type		_ZN40_INTERNAL_7fef9451_4_k_cu_5fe46288_156436thrust24THRUST_300001_SM_1000_NS12placeholders2_7E,@object
	.size		_ZN40_INTERNAL_7fef9451_4_k_cu_5fe46288_156436thrust24THRUST_300001_SM_1000_NS12placeholders2_7E,(_ZN40_INTERNAL_7fef9451_4_k_cu_5fe46288_156434cuda3std3__45__cpo7crbeginE - _ZN40_INTERNAL_7fef9451_4_k_cu_5fe46288_156436thrust24THRUST_300001_SM_1000_NS12placeholders2_7E)
_ZN40_INTERNAL_7fef9451_4_k_cu_5fe46288_156436thrust24THRUST_300001_SM_1000_NS12placeholders2_7E:
	.zero		1
	.type		_ZN40_INTERNAL_7fef9451_4_k_cu_5fe46288_156434cuda3std3__45__cpo7crbeginE,@object
	.size		_ZN40_INTERNAL_7fef9451_4_k_cu_5fe46288_156434cuda3std3__45__cpo7crbeginE,(_ZN40_INTERNAL_7fef9451_4_k_cu_5fe46288_156434cuda3std6ranges3__45__cpo4nextE - _ZN40_INTERNAL_7fef9451_4_k_cu_5fe46288_156434cuda3std3__45__cpo7crbeginE)
_ZN40_INTERNAL_7fef9451_4_k_cu_5fe46288_156434cuda3std3__45__cpo7crbeginE:
	.zero		1
	.type		_ZN40_INTERNAL_7fef9451_4_k_cu_5fe46288_156434cuda3std6ranges3__45__cpo4nextE,@object
	.size		_ZN40_INTERNAL_7fef9451_4_k_cu_5fe46288_156434cuda3std6ranges3__45__cpo4nextE,(_ZN40_INTERNAL_7fef9451_4_k_cu_5fe46288_156434cuda3std6ranges3__45__cpo4swapE - _ZN40_INTERNAL_7fef9451_4_k_cu_5fe46288_156434cuda3std6ranges3__45__cpo4nextE)
_ZN40_INTERNAL_7fef9451_4_k_cu_5fe46288_156434cuda3std6ranges3__45__cpo4nextE:
	.zero		1
	.type		_ZN40_INTERNAL_7fef9451_4_k_cu_5fe46288_156434cuda3std6ranges3__45__cpo4swapE,@object
	.size		_ZN40_INTERNAL_7fef9451_4_k_cu_5fe46288_156434cuda3std6ranges3__45__cpo4swapE,(_ZN40_INTERNAL_7fef9451_4_k_cu_5fe46288_156436thrust24THRUST_300001_SM_1000_NS8cuda_cub10par_nosyncE - _ZN40_INTERNAL_7fef9451_4_k_cu_5fe46288_156434cuda3std6ranges3__45__cpo4swapE)
_ZN40_INTERNAL_7fef9451_4_k_cu_5fe46288_156434cuda3std6ranges3__45__cpo4swapE:
	.zero		1
	.type		_ZN40_INTERNAL_7fef9451_4_k_cu_5fe46288_156436thrust24THRUST_300001_SM_1000_NS8cuda_cub10par_nosyncE,@object
	.size		_ZN40_INTERNAL_7fef9451_4_k_cu_5fe46288_156436thrust24THRUST_300001_SM_1000_NS8cuda_cub10par_nosyncE,(_ZN40_INTERNAL_7fef9451_4_k_cu_5fe46288_156436thrust24THRUST_300001_SM_1000_NS12placeholders2_9E - _ZN40_INTERNAL_7fef9451_4_k_cu_5fe46288_156436thrust24THRUST_300001_SM_1000_NS8cuda_cub10par_nosyncE)
_ZN40_INTERNAL_7fef9451_4_k_cu_5fe46288_156436thrust24THRUST_300001_SM_1000_NS8cuda_cub10par_nosyncE:
	.zero		1
	.type		_ZN40_INTERNAL_7fef9451_4_k_cu_5fe46288_156436thrust24THRUST_300001_SM_1000_NS12placeholders2_9E,@object
	.size		_ZN40_INTERNAL_7fef9451_4_k_cu_5fe46288_156436thrust24THRUST_300001_SM_1000_NS12placeholders2_9E,(_ZN40_INTERNAL_7fef9451_4_k_cu_5fe46288_156434cuda3std3__442_GLOBAL__N__7fef9451_4_k_cu_5fe46288_156436ignoreE - _ZN40_INTERNAL_7fef9451_4_k_cu_5fe46288_156436thrust24THRUST_300001_SM_1000_NS12placeholders2_9E)
_ZN40_INTERNAL_7fef9451_4_k_cu_5fe46288_156436thrust24THRUST_300001_SM_1000_NS12placeholders2_9E:
	.zero		1
	.type		_ZN40_INTERNAL_7fef9451_4_k_cu_5fe46288_156434cuda3std3__442_GLOBAL__N__7fef9451_4_k_cu_5fe46288_156436ignoreE,@object
	.size		_ZN40_INTERNAL_7fef9451_4_k_cu_5fe46288_156434cuda3std3__442_GLOBAL__N__7fef9451_4_k_cu_5fe46288_156436ignoreE,(_ZN40_INTERNAL_7fef9451_4_k_cu_5fe46288_156434cuda3std6ranges3__45__cpo4dataE - _ZN40_INTERNAL_7fef9451_4_k_cu_5fe46288_156434cuda3std3__442_GLOBAL__N__7fef9451_4_k_cu_5fe46288_156436ignoreE)
_ZN40_INTERNAL_7fef9451_4_k_cu_5fe46288_156434cuda3std3__442_GLOBAL__N__7fef9451_4_k_cu_5fe46288_156436ignoreE:
	.zero		1
	.type		_ZN40_INTERNAL_7fef9451_4_k_cu_5fe46288_156434cuda3std6ranges3__45__cpo4dataE,@object
	.size		_ZN40_INTERNAL_7fef9451_4_k_cu_5fe46288_156434cuda3std6ranges3__45__cpo4dataE,(_ZN40_INTERNAL_7fef9451_4_k_cu_5fe46288_156436thrust24THRUST_300001_SM_1000_NS12placeholders2_1E - _ZN40_INTERNAL_7fef9451_4_k_cu_5fe46288_156434cuda3std6ranges3__45__cpo4dataE)
_ZN40_INTERNAL_7fef9451_4_k_cu_5fe46288_156434cuda3std6ranges3__45__cpo4dataE:
	.zero		1
	.type		_ZN40_INTERNAL_7fef9451_4_k_cu_5fe46288_156436thrust24THRUST_300001_SM_1000_NS12placeholders2_1E,@object
	.size		_ZN40_INTERNAL_7fef9451_4_k_cu_5fe46288_156436thrust24THRUST_300001_SM_1000_NS12placeholders2_1E,(_ZN40_INTERNAL_7fef9451_4_k_cu_5fe46288_156434cuda3std3__45__cpo5beginE - _ZN40_INTERNAL_7fef9451_4_k_cu_5fe46288_156436thrust24THRUST_300001_SM_1000_NS12placeholders2_1E)
_ZN40_INTERNAL_7fef9451_4_k_cu_5fe46288_156436thrust24THRUST_300001_SM_1000_NS12placeholders2_1E:
	.zero		1
	.type		_ZN40_INTERNAL_7fef9451_4_k_cu_5fe46288_156434cuda3std3__45__cpo5beginE,@object
	.size		_ZN40_INTERNAL_7fef9451_4_k_cu_5fe46288_156434cuda3std3__45__cpo5beginE,(_ZN40_INTERNAL_7fef9451_4_k_cu_5fe46288_156434cuda3std6ranges3__45__cpo5beginE - _ZN40_INTERNAL_7fef9451_4_k_cu_5fe46288_156434cuda3std3__45__cpo5beginE)
_ZN40_INTERNAL_7fef9451_4_k_cu_5fe46288_156434cuda3std3__45__cpo5beginE:
	.zero		1
	.type		_ZN40_INTERNAL_7fef9451_4_k_cu_5fe46288_156434cuda3std6ranges3__45__cpo5beginE,@object
	.size		_ZN40_INTERNAL_7fef9451_4_k_cu_5fe46288_156434cuda3std6ranges3__45__cpo5beginE,(_ZN40_INTERNAL_7fef9451_4_k_cu_5fe46288_156436thrust24THRUST_300001_SM_1000_NS12placeholders2_5E - _ZN40_INTERNAL_7fef9451_4_k_cu_5fe46288_156434cuda3std6ranges3__45__cpo5beginE)
_ZN40_INTERNAL_7fef9451_4_k_cu_5fe46288_156434cuda3std6ranges3__45__cpo5beginE:
	.zero		1
	.type		_ZN40_INTERNAL_7fef9451_4_k_cu_5fe46288_156436thrust24THRUST_300001_SM_1000_NS12placeholders2_5E,@object
	.size		_ZN40_INTERNAL_7fef9451_4_k_cu_5fe46288_156436thrust24THRUST_300001_SM_1000_NS12placeholders2_5E,(_ZN40_INTERNAL_7fef9451_4_k_cu_5fe46288_156434cuda3std3__45__cpo6rbeginE - _ZN40_INTERNAL_7fef9451_4_k_cu_5fe46288_156436thrust24THRUST_300001_SM_1000_NS12placeholders2_5E)
_ZN40_INTERNAL_7fef9451_4_k_cu_5fe46288_156436thrust24THRUST_300001_SM_1000_NS12placeholders2_5E:
	.zero		1
	.type		_ZN40_INTERNAL_7fef9451_4_k_cu_5fe46288_156434cuda3std3__45__cpo6rbeginE,@object
	.size		_ZN40_INTERNAL_7fef9451_4_k_cu_5fe46288_156434cuda3std3__45__cpo6rbeginE,(_ZN40_INTERNAL_7fef9451_4_k_cu_5fe46288_156434cuda3std6ranges3__45__cpo7advanceE - _ZN40_INTERNAL_7fef9451_4_k_cu_5fe46288_156434cuda3std3__45__cpo6rbeginE)
_ZN40_INTERNAL_7fef9451_4_k_cu_5fe46288_156434cuda3std3__45__cpo6rbeginE:
	.zero		1
	.type		_ZN40_INTERNAL_7fef9451_4_k_cu_5fe46288_156434cuda3std6ranges3__45__cpo7advanceE,@object
	.size		_ZN40_INTERNAL_7fef9451_4_k_cu_5fe46288_156434cuda3std6ranges3__45__cpo7advanceE,(_ZN40_INTERNAL_7fef9451_4_k_cu_5fe46288_156434cuda3std3__47nulloptE - _ZN40_INTERNAL_7fef9451_4_k_cu_5fe46288_156434cuda3std6ranges3__45__cpo7advanceE)
_ZN40_INTERNAL_7fef9451_4_k_cu_5fe46288_156434cuda3std6ranges3__45__cpo7advanceE:
	.zero		1
	.type		_ZN40_INTERNAL_7fef9451_4_k_cu_5fe46288_156434cuda3std3__47nulloptE,@object
	.size		_ZN40_INTERNAL_7fef9451_4_k_cu_5fe46288_156434cuda3std3__47nulloptE,(_ZN40_INTERNAL_7fef9451_4_k_cu_5fe46288_156434cuda3std6ranges3__45__cpo8distanceE - _ZN40_INTERNAL_7fef9451_4_k_cu_5fe46288_156434cuda3std3__47nulloptE)
_ZN40_INTERNAL_7fef9451_4_k_cu_5fe46288_156434cuda3std3__47nulloptE:
	.zero		1
	.type		_ZN40_INTERNAL_7fef9451_4_k_cu_5fe46288_156434cuda3std6ranges3__45__cpo8distanceE,@object
	.size		_ZN40_INTERNAL_7fef9451_4_k_cu_5fe46288_156434cuda3std6ranges3__45__cpo8distanceE,(_ZN40_INTERNAL_7fef9451_4_k_cu_5fe46288_156436thrust24THRUST_300001_SM_1000_NS12placeholders3_10E - _ZN40_INTERNAL_7fef9451_4_k_cu_5fe46288_156434cuda3std6ranges3__45__cpo8distanceE)
_ZN40_INTERNAL_7fef9451_4_k_cu_5fe46288_156434cuda3std6ranges3__45__cpo8distanceE:
	.zero		1
	.type		_ZN40_INTERNAL_7fef9451_4_k_cu_5fe46288_156436thrust24THRUST_300001_SM_1000_NS12placeholders3_10E,@object
	.size		_ZN40_INTERNAL_7fef9451_4_k_cu_5fe46288_156436thrust24THRUST_300001_SM_1000_NS12placeholders3_10E,(_ZN40_INTERNAL_7fef9451_4_k_cu_5fe46288_156434cuda3std3__419piecewise_constructE - _ZN40_INTERNAL_7fef9451_4_k_cu_5fe46288_156436thrust24THRUST_300001_SM_1000_NS12placeholders3_10E)
_ZN40_INTERNAL_7fef9451_4_k_cu_5fe46288_156436thrust24THRUST_300001_SM_1000_NS12placeholders3_10E:
	.zero		1
	.type		_ZN40_INTERNAL_7fef9451_4_k_cu_5fe46288_156434cuda3std3__419piecewise_constructE,@object
	.size		_ZN40_INTERNAL_7fef9451_4_k_cu_5fe46288_156434cuda3std3__419piecewise_constructE,(_ZN40_INTERNAL_7fef9451_4_k_cu_5fe46288_156434cuda3std6ranges3__45__cpo5cdataE - _ZN40_INTERNAL_7fef9451_4_k_cu_5fe46288_156434cuda3std3__419piecewise_constructE)
_ZN40_INTERNAL_7fef9451_4_k_cu_5fe46288_156434cuda3std3__419piecewise_constructE:
	.zero		1
	.type		_ZN40_INTERNAL_7fef9451_4_k_cu_5fe46288_156434cuda3std6ranges3__45__cpo5cdataE,@object
	.size		_ZN40_INTERNAL_7fef9451_4_k_cu_5fe46288_156434cuda3std6ranges3__45__cpo5cdataE,(_ZN40_INTERNAL_7fef9451_4_k_cu_5fe46288_156436thrust24THRUST_300001_SM_1000_NS12placeholders2_2E - _ZN40_INTERNAL_7fef9451_4_k_cu_5fe46288_156434cuda3std6ranges3__45__cpo5cdataE)
_ZN40_INTERNAL_7fef9451_4_k_cu_5fe46288_156434cuda3std6ranges3__45__cpo5cdataE:
	.zero		1
	.type		_ZN40_INTERNAL_7fef9451_4_k_cu_5fe46288_156436thrust24THRUST_300001_SM_1000_NS12placeholders2_2E,@object
	.size		_ZN40_INTERNAL_7fef9451_4_k_cu_5fe46288_156436thrust24THRUST_300001_SM_1000_NS12placeholders2_2E,(_ZN40_INTERNAL_7fef9451_4_k_cu_5fe46288_156434cuda3std3__45__cpo3endE - _ZN40_INTERNAL_7fef9451_4_k_cu_5fe46288_156436thrust24THRUST_300001_SM_1000_NS12placeholders2_2E)
_ZN40_INTERNAL_7fef9451_4_k_cu_5fe46288_156436thrust24THRUST_300001_SM_1000_NS12placeholders2_2E:
	.zero		1
	.type		_ZN40_INTERNAL_7fef9451_4_k_cu_5fe46288_156434cuda3std3__45__cpo3endE,@object
	.size		_ZN40_INTERNAL_7fef9451_4_k_cu_5fe46288_156434cuda3std3__45__cpo3endE,(_ZN40_INTERNAL_7fef9451_4_k_cu_5fe46288_156434cuda3std6ranges3__45__cpo3endE - _ZN40_INTERNAL_7fef9451_4_k_cu_5fe46288_156434cuda3std3__45__cpo3endE)
_ZN40_INTERNAL_7fef9451_4_k_cu_5fe46288_156434cuda3std3__45__cpo3endE:
	.zero		1
	.type		_ZN40_INTERNAL_7fef9451_4_k_cu_5fe46288_156434cuda3std6ranges3__45__cpo3endE,@object
	.size		_ZN40_INTERNAL_7fef9451_4_k_cu_5fe46288_156434cuda3std6ranges3__45__cpo3endE,(_ZN40_INTERNAL_7fef9451_4_k_cu_5fe46288_156436thrust24THRUST_300001_SM_1000_NS12placeholders2_6E - _ZN40_INTERNAL_7fef9451_4_k_cu_5fe46288_156434cuda3std6ranges3__45__cpo3endE)
_ZN40_INTERNAL_7fef9451_4_k_cu_5fe46288_156434cuda3std6ranges3__45__cpo3endE:
	.zero		1
	.type		_ZN40_INTERNAL_7fef9451_4_k_cu_5fe46288_156436thrust24THRUST_300001_SM_1000_NS12placeholders2_6E,@object
	.size		_ZN40_INTERNAL_7fef9451_4_k_cu_5fe46288_156436thrust24THRUST_300001_SM_1000_NS12placeholders2_6E,(_ZN40_INTERNAL_7fef9451_4_k_cu_5fe46288_156434cuda3std3__45__cpo4rendE - _ZN40_INTERNAL_7fef9451_4_k_cu_5fe46288_156436thrust24THRUST_300001_SM_1000_NS12placeholders2_6E)
_ZN40_INTERNAL_7fef9451_4_k_cu_5fe46288_156436thrust24THRUST_300001_SM_1000_NS12placeholders2_6E:
	.zero		1
	.type		_ZN40_INTERNAL_7fef9451_4_k_cu_5fe46288_156434cuda3std3__45__cpo4rendE,@object
	.size		_ZN40_INTERNAL_7fef9451_4_k_cu_5fe46288_156434cuda3std3__45__cpo4rendE,(_ZN40_INTERNAL_7fef9451_4_k_cu_5fe46288_156434cuda3std6ranges3__45__cpo9iter_swapE - _ZN40_INTERNAL_7fef9451_4_k_cu_5fe46288_156434cuda3std3__45__cpo4rendE)
_ZN40_INTERNAL_7fef9451_4_k_cu_5fe46288_156434cuda3std3__45__cpo4rendE:
	.zero		1
	.type		_ZN40_INTERNAL_7fef9451_4_k_cu_5fe46288_156434cuda3std6ranges3__45__cpo9iter_swapE,@object
	.size		_ZN40_INTERNAL_7fef9451_4_k_cu_5fe46288_156434cuda3std6ranges3__45__cpo9iter_swapE,(_ZN40_INTERNAL_7fef9451_4_k_cu_5fe46288_156434cuda3std3__48unexpectE - _ZN40_INTERNAL_7fef9451_4_k_cu_5fe46288_156434cuda3std6ranges3__45__cpo9iter_swapE)
_ZN40_INTERNAL_7fef9451_4_k_cu_5fe46288_156434cuda3std6ranges3__45__cpo9iter_swapE:
	.zero		1
	.type		_ZN40_INTERNAL_7fef9451_4_k_cu_5fe46288_156434cuda3std3__48unexpectE,@object
	.size		_ZN40_INTERNAL_7fef9451_4_k_cu_5fe46288_156434cuda3std3__48unexpectE,(_ZN40_INTERNAL_7fef9451_4_k_cu_5fe46288_156436thrust24THRUST_300001_SM_1000_NS8cuda_cub3parE - _ZN40_INTERNAL_7fef9451_4_k_cu_5fe46288_156434cuda3std3__48unexpectE)
_ZN40_INTERNAL_7fef9451_4_k_cu_5fe46288_156434cuda3std3__48unexpectE:
	.zero		1
	.type		_ZN40_INTERNAL_7fef9451_4_k_cu_5fe46288_156436thrust24THRUST_300001_SM_1000_NS8cuda_cub3parE,@object
	.size		_ZN40_INTERNAL_7fef9451_4_k_cu_5fe46288_156436thrust24THRUST_300001_SM_1000_NS8cuda_cub3parE,(_ZN40_INTERNAL_7fef9451_4_k_cu_5fe46288_156436thrust24THRUST_300001_SM_1000_NS12placeholders2_4E - _ZN40_INTERNAL_7fef9451_4_k_cu_5fe46288_156436thrust24THRUST_300001_SM_1000_NS8cuda_cub3parE)
_ZN40_INTERNAL_7fef9451_4_k_cu_5fe46288_156436thrust24THRUST_300001_SM_1000_NS8cuda_cub3parE:
	.zero		1
	.type		_ZN40_INTERNAL_7fef9451_4_k_cu_5fe46288_156436thrust24THRUST_300001_SM_1000_NS12placeholders2_4E,@object
	.size		_ZN40_INTERNAL_7fef9451_4_k_cu_5fe46288_156436thrust24THRUST_300001_SM_1000_NS12placeholders2_4E,(_ZN40_INTERNAL_7fef9451_4_k_cu_5fe46288_156434cuda3std3__45__cpo4cendE - _ZN40_INTERNAL_7fef9451_4_k_cu_5fe46288_156436thrust24THRUST_300001_SM_1000_NS12placeholders2_4E)
_ZN40_INTERNAL_7fef9451_4_k_cu_5fe46288_156436thrust24THRUST_300001_SM_1000_NS12placeholders2_4E:
	.zero		1
	.type		_ZN40_INTERNAL_7fef9451_4_k_cu_5fe46288_156434cuda3std3__45__cpo4cendE,@object
	.size		_ZN40_INTERNAL_7fef9451_4_k_cu_5fe46288_156434cuda3std3__45__cpo4cendE,(_ZN40_INTERNAL_7fef9451_4_k_cu_5fe46288_156434cuda3std6ranges3__45__cpo4cendE - _ZN40_INTERNAL_7fef9451_4_k_cu_5fe46288_156434cuda3std3__45__cpo4cendE)
_ZN40_INTERNAL_7fef9451_4_k_cu_5fe46288_156434cuda3std3__45__cpo4cendE:
	.zero		1
	.type		_ZN40_INTERNAL_7fef9451_4_k_cu_5fe46288_156434cuda3std6ranges3__45__cpo4cendE,@object
	.size		_ZN40_INTERNAL_7fef9451_4_k_cu_5fe46288_156434cuda3std6ranges3__45__cpo4cendE,(_ZN40_INTERNAL_7fef9451_4_k_cu_5fe46288_156434cuda3std3__420unreachable_sentinelE - _ZN40_INTERNAL_7fef9451_4_k_cu_5fe46288_156434cuda3std6ranges3__45__cpo4cendE)
_ZN40_INTERNAL_7fef9451_4_k_cu_5fe46288_156434cuda3std6ranges3__45__cpo4cendE:
	.zero		1
	.type		_ZN40_INTERNAL_7fef9451_4_k_cu_5fe46288_156434cuda3std3__420unreachable_sentinelE,@object
	.size		_ZN40_INTERNAL_7fef9451_4_k_cu_5fe46288_156434cuda3std3__420unreachable_sentinelE,(_ZN40_INTERNAL_7fef9451_4_k_cu_5fe46288_156434cuda3std6ranges3__45__cpo5ssizeE - _ZN40_INTERNAL_7fef9451_4_k_cu_5fe46288_156434cuda3std3__420unreachable_sentinelE)
_ZN40_INTERNAL_7fef9451_4_k_cu_5fe46288_156434cuda3std3__420unreachable_sentinelE:
	.zero		1
	.type		_ZN40_INTERNAL_7fef9451_4_k_cu_5fe46288_156434cuda3std6ranges3__45__cpo5ssizeE,@object
	.size		_ZN40_INTERNAL_7fef9451_4_k_cu_5fe46288_156434cuda3std6ranges3__45__cpo5ssizeE,(_ZN40_INTERNAL_7fef9451_4_k_cu_5fe46288_156436thrust24THRUST_300001_SM_1000_NS12placeholders2_8E - _ZN40_INTERNAL_7fef9451_4_k_cu_5fe46288_156434cuda3std6ranges3__45__cpo5ssizeE)
_ZN40_INTERNAL_7fef9451_4_k_cu_5fe46288_156434cuda3std6ranges3__45__cpo5ssizeE:
	.zero		1
	.type		_ZN40_INTERNAL_7fef9451_4_k_cu_5fe46288_156436thrust24THRUST_300001_SM_1000_NS12placeholders2_8E,@object
	.size		_ZN40_INTERNAL_7fef9451_4_k_cu_5fe46288_156436thrust24THRUST_300001_SM_1000_NS12placeholders2_8E,(_ZN40_INTERNAL_7fef9451_4_k_cu_5fe46288_156434cuda3std3__45__cpo5crendE - _ZN40_INTERNAL_7fef9451_4_k_cu_5fe46288_156436thrust24THRUST_300001_SM_1000_NS12placeholders2_8E)
_ZN40_INTERNAL_7fef9451_4_k_cu_5fe46288_156436thrust24THRUST_300001_SM_1000_NS12placeholders2_8E:
	.zero		1
	.type		_ZN40_INTERNAL_7fef9451_4_k_cu_5fe46288_156434cuda3std3__45__cpo5crendE,@object
	.size		_ZN40_INTERNAL_7fef9451_4_k_cu_5fe46288_156434cuda3std3__45__cpo5crendE,(_ZN40_INTERNAL_7fef9451_4_k_cu_5fe46288_156434cuda3std6ranges3__45__cpo4prevE - _ZN40_INTERNAL_7fef9451_4_k_cu_5fe46288_156434cuda3std3__45__cpo5crendE)
_ZN40_INTERNAL_7fef9451_4_k_cu_5fe46288_156434cuda3std3__45__cpo5crendE:
	.zero		1
	.type		_ZN40_INTERNAL_7fef9451_4_k_cu_5fe46288_156434cuda3std6ranges3__45__cpo4prevE,@object
	.size		_ZN40_INTERNAL_7fef9451_4_k_cu_5fe46288_156434cuda3std6ranges3__45__cpo4prevE,(_ZN40_INTERNAL_7fef9451_4_k_cu_5fe46288_156434cuda3std6ranges3__45__cpo9iter_moveE - _ZN40_INTERNAL_7fef9451_4_k_cu_5fe46288_156434cuda3std6ranges3__45__cpo4prevE)
_ZN40_INTERNAL_7fef9451_4_k_cu_5fe46288_156434cuda3std6ranges3__45__cpo4prevE:
	.zero		1
	.type		_ZN40_INTERNAL_7fef9451_4_k_cu_5fe46288_156434cuda3std6ranges3__45__cpo9iter_moveE,@object
	.size		_ZN40_INTERNAL_7fef9451_4_k_cu_5fe46288_156434cuda3std6ranges3__45__cpo9iter_moveE,(_ZN40_INTERNAL_7fef9451_4_k_cu_5fe46288_156436thrust24THRUST_300001_SM_1000_NS6system6detail10sequential3seqE - _ZN40_INTERNAL_7fef9451_4_k_cu_5fe46288_156434cuda3std6ranges3__45__cpo9iter_moveE)
_ZN40_INTERNAL_7fef9451_4_k_cu_5fe46288_156434cuda3std6ranges3__45__cpo9iter_moveE:
	.zero		1
	.type		_ZN40_INTERNAL_7fef9451_4_k_cu_5fe46288_156436thrust24THRUST_300001_SM_1000_NS6system6detail10sequential3seqE,@object
	.size		_ZN40_INTERNAL_7fef9451_4_k_cu_5fe46288_156436thrust24THRUST_300001_SM_1000_NS6system6detail10sequential3seqE,(.L_31 - _ZN40_INTERNAL_7fef9451_4_k_cu_5fe46288_156436thrust24THRUST_300001_SM_1000_NS6system6detail10sequential3seqE)
_ZN40_INTERNAL_7fef9451_4_k_cu_5fe46288_156436thrust24THRUST_300001_SM_1000_NS6system6detail10sequential3seqE:
	.zero		1
.L_31:


//--------------------- .nv.constant0._ZN3cub18CUB_300001_SM_10006detail9transform16transform_kernelINS2_10policy_hubILb1EN4cuda3std3__45tupleIJN6thrust24THRUST_300001_SM_1000_NS10device_ptrIfEESC_EEEE10policy1000El8gelu_dotIfESC_JPfSI_EEEvT0_iT1_T2_DpNS2_10kernel_argIT3_EE --------------------------
	.section	.nv.constant0._ZN3cub18CUB_300001_SM_10006detail9transform16transform_kernelINS2_10policy_hubILb1EN4cuda3std3__45tupleIJN6thrust24THRUST_300001_SM_1000_NS10device_ptrIfEESC_EEEE10policy1000El8gelu_dotIfESC_JPfSI_EEEvT0_iT1_T2_DpNS2_10kernel_argIT3_EE,"a",@progbits
	.sectionflags	@""
	.align	4
.nv.constant0._ZN3cub18CUB_300001_SM_10006detail9transform16transform_kernelINS2_10policy_hubILb1EN4cuda3std3__45tupleIJN6thrust24THRUST_300001_SM_1000_NS10device_ptrIfEESC_EEEE10policy1000El8gelu_dotIfESC_JPfSI_EEEvT0_iT1_T2_DpNS2_10kernel_argIT3_EE:
	.zero		952


//--------------------- .nv.constant0._ZN3cub18CUB_300001_SM_10006detail9transform16transform_kernelINS2_10policy_hubILb1EN4cuda3std3__45tupleIJN6thrust24THRUST_300001_SM_1000_NS10device_ptrIfEESC_EEEE10policy1000Ei8gelu_dotIfESC_JPfSI_EEEvT0_iT1_T2_DpNS2_10kernel_argIT3_EE --------------------------
	.section	.nv.constant0._ZN3cub18CUB_300001_SM_10006detail9transform16transform_kernelINS2_10policy_hubILb1EN4cuda3std3__45tupleIJN6thrust24THRUST_300001_SM_1000_NS10device_ptrIfEESC_EEEE10policy1000Ei8gelu_dotIfESC_JPfSI_EEEvT0_iT1_T2_DpNS2_10kernel_argIT3_EE,"a",@progbits
	.sectionflags	@""
	.align	4
.nv.constant0._ZN3cub18CUB_300001_SM_10006detail9transform16transform_kernelINS2_10policy_hubILb1EN4cuda3std3__45tupleIJN6thrust24THRUST_300001_SM_1000_NS10device_ptrIfEESC_EEEE10policy1000Ei8gelu_dotIfESC_JPfSI_EEEvT0_iT1_T2_DpNS2_10kernel_argIT3_EE:
	.zero		952


//--------------------- .nv.constant0._ZN3cub18CUB_300001_SM_10006detail11EmptyKernelIvEEvv --------------------------
	.section	.nv.constant0._ZN3cub18CUB_300001_SM_10006detail11EmptyKernelIvEEvv,"a",@progbits
	.sectionflags	@""
	.align	4
.nv.constant0._ZN3cub18CUB_300001_SM_10006detail11EmptyKernelIvEEvv:
	.zero		896


//--------------------- SYMBOLS --------------------------

	.type		.nv.reservedSmem.offset0,@object
	.size		.nv.reservedSmem.offset0,0x4
